// auto-generated by cutlass_sweep.fmha — config: {"arch": "sm_90", "direction": "fwd", "dtype": "fp16", "head_dim": 160, "mask": "none", "schedule": "tma", "tile_kv": 64, "tile_q": 64}
#include "cutlass/cutlass.h"
#include "cute/tensor.hpp"
#include "cutlass/device_kernel.h"
#include "cutlass/kernel_hardware_info.h"
#include "88_hopper_fmha/collective/fmha_fusion.hpp"
#include "88_hopper_fmha/kernel/fmha_kernel_builder.hpp"

using namespace cute;
using Element = cutlass::half_t;
using TileShape = Shape<_64, _64, _160>;
using StrideQ = cute::tuple<int, _1, cute::tuple<int, int>>;
using StrideK = cute::tuple<int, _1, cute::tuple<int, int>>;
using StrideV = cute::tuple<int, cute::_1, cute::tuple<int, int>>;

using Kernel = typename cutlass::fmha::kernel::FmhaBuilder<
    Element, float, float,
    TileShape, StrideQ, StrideK, StrideV,
    cutlass::fmha::collective::DefaultFusion,
    cutlass::gemm::KernelTma
  >::Kernel;

auto* _anchor = &cutlass::device_kernel<Kernel>;


// ===== COMPILED SASS (sm_90a) =====

	.target	sm_90a

	.elftype	@"ET_EXEC"


//--------------------- .note.nv.tkinfo           --------------------------
	.section	.note.nv.tkinfo,"",@"SHT_NOTE"
	.sectionflags	@"SHF_NOTE_NV_TKINFO"
	.tkinfo
        /*0018*/ 	.word	0x00000002
        /*0030*/ 	.string	""
        /*0030*/ 	.string	"ptxas"
        /*0030*/ 	.string	"Cuda compilation tools, release 13.0, V13.0.88"
        /*0030*/ 	.string	"Build cuda_13.0.r13.0/compiler.36424714_0"
        /*0030*/ 	.string	"-arch sm_90a -m 64 "



//--------------------- .note.nv.cuinfo           --------------------------
	.section	.note.nv.cuinfo,"",@"SHT_NOTE"
	.sectionflags	@"SHF_NOTE_NV_CUINFO"
        /*0018*/ 	.short	0x0002
        /*001a*/ 	.short	0x005a
        /*001c*/ 	.short	0x0082
	.zero		2


//--------------------- .nv.info                  --------------------------
	.section	.nv.info,"",@"SHT_CUDA_INFO"
	.align	4


	//----- nvinfo : EIATTR_REGCOUNT
	.align		4
        /*0000*/ 	.byte	0x04, 0x2f
        /*0002*/ 	.short	(.L_16 - .L_15)
	.align		4
.L_15:
        /*0004*/ 	.word	index@(_ZN7cutlass13device_kernelINS_4fmha6kernel13FmhaKernelTmaINS1_10collective15FmhaMainloopTmaINS_6half_tEfN4cute5tupleIJNS7_1CILi64EEESA_NS9_ILi160EEEEEENS4_13DefaultFusionEJEEENS4_15FmhaFwdEpilogueIS6_fNS8_IJSA_SB_SA_EEEEEJEEEEEvNT_6ParamsE)
        /*0008*/ 	.word	0x0000009e


	//----- nvinfo : EIATTR_FRAME_SIZE
	.align		4
.L_16:
        /*000c*/ 	.byte	0x04, 0x11
        /*000e*/ 	.short	(.L_18 - .L_17)
	.align		4
.L_17:
        /*0010*/ 	.word	index@($__internal_0_$__cuda_sm20_rcp_rn_f32_slowpath)
        /*0014*/ 	.word	0x00000000


	//----- nvinfo : EIATTR_FRAME_SIZE
	.align		4
.L_18:
        /*0018*/ 	.byte	0x04, 0x11
        /*001a*/ 	.short	(.L_20 - .L_19)
	.align		4
.L_19:
        /*001c*/ 	.word	index@(_ZN7cutlass13device_kernelINS_4fmha6kernel13FmhaKernelTmaINS1_10collective15FmhaMainloopTmaINS_6half_tEfN4cute5tupleIJNS7_1CILi64EEESA_NS9_ILi160EEEEEENS4_13DefaultFusionEJEEENS4_15FmhaFwdEpilogueIS6_fNS8_IJSA_SB_SA_EEEEEJEEEEEvNT_6ParamsE)
        /*0020*/ 	.word	0x00000000


	//----- nvinfo : EIATTR_MIN_STACK_SIZE
	.align		4
.L_20:
        /*0024*/ 	.byte	0x04, 0x12
        /*0026*/ 	.short	(.L_22 - .L_21)
	.align		4
.L_21:
        /*0028*/ 	.word	index@(_ZN7cutlass13device_kernelINS_4fmha6kernel13FmhaKernelTmaINS1_10collective15FmhaMainloopTmaINS_6half_tEfN4cute5tupleIJNS7_1CILi64EEESA_NS9_ILi160EEEEEENS4_13DefaultFusionEJEEENS4_15FmhaFwdEpilogueIS6_fNS8_IJSA_SB_SA_EEEEEJEEEEEvNT_6ParamsE)
        /*002c*/ 	.word	0x00000000
.L_22:


//--------------------- .nv.compat                --------------------------
	.section	.nv.compat,"",@"SHT_CUDA_COMPAT_INFO"
	.align	4
        /*0000*/ 	.byte	0x02, 0x09, 0x01, 0x00, 0x02, 0x02, 0x04, 0x00, 0x02, 0x05, 0x05, 0x00, 0x03, 0x07, 0x01, 0x01
        /*0010*/ 	.byte	0x02, 0x03, 0x01, 0x00, 0x02, 0x06, 0x01, 0x00, 0x04, 0x0b, 0x08, 0x00, 0x00, 0x00, 0x00, 0x00
        /*0020*/ 	.byte	0x00, 0x00, 0x00, 0x00


//--------------------- .nv.info._ZN7cutlass13device_kernelINS_4fmha6kernel13FmhaKernelTmaINS1_10collective15FmhaMainloopTmaINS_6half_tEfN4cute5tupleIJNS7_1CILi64EEESA_NS9_ILi160EEEEEENS4_13DefaultFusionEJEEENS4_15FmhaFwdEpilogueIS6_fNS8_IJSA_SB_SA_EEEEEJEEEEEvNT_6ParamsE --------------------------
	.section	.nv.info._ZN7cutlass13device_kernelINS_4fmha6kernel13FmhaKernelTmaINS1_10collective15FmhaMainloopTmaINS_6half_tEfN4cute5tupleIJNS7_1CILi64EEESA_NS9_ILi160EEEEEENS4_13DefaultFusionEJEEENS4_15FmhaFwdEpilogueIS6_fNS8_IJSA_SB_SA_EEEEEJEEEEEvNT_6ParamsE,"",@"SHT_CUDA_INFO"
	.sectionflags	@""
	.align	4


	//----- nvinfo : EIATTR_CUDA_API_VERSION
	.align		4
        /*0000*/ 	.byte	0x04, 0x37
        /*0002*/ 	.short	(.L_24 - .L_23)
.L_23:
        /*0004*/ 	.word	0x00000082


	//----- nvinfo : EIATTR_KPARAM_INFO
	.align		4
.L_24:
        /*0008*/ 	.byte	0x04, 0x17
        /*000a*/ 	.short	(.L_26 - .L_25)
.L_25:
        /*000c*/ 	.word	0x00000000
        /*0010*/ 	.short	0x0000
        /*0012*/ 	.short	0x0070
        /*0014*/ 	.byte	0x00, 0xf0, 0x01, 0x20


	//----- nvinfo : EIATTR_SPARSE_MMA_MASK
	.align		4
.L_26:
        /*0018*/ 	.byte	0x03, 0x50
        /*001a*/ 	.short	0x0000


	//----- nvinfo : EIATTR_MAXREG_COUNT
	.align		4
        /*001c*/ 	.byte	0x03, 0x1b
        /*001e*/ 	.short	0x00ff


	//----- nvinfo : EIATTR_NUM_BARRIERS
	.align		4
        /*0020*/ 	.byte	0x02, 0x4c
        /*0022*/ 	.byte	0x02
	.zero		1


	//----- nvinfo : EIATTR_EXTERNS
	.align		4
        /*0024*/ 	.byte	0x04, 0x0f
        /*0026*/ 	.short	(.L_28 - .L_27)


	//   ....[0]....
	.align		4
.L_27:
        /*0028*/ 	.word	index@(__assertfail)


	//----- nvinfo : EIATTR_MERCURY_ISA_VERSION
	.align		4
.L_28:
        /*002c*/ 	.byte	0x03, 0x5f
        /*002e*/ 	.short	0x0101


	//----- nvinfo : EIATTR_COOP_GROUP_MASK_REGIDS
	.align		4
        /*0030*/ 	.byte	0x04, 0x29
        /*0032*/ 	.short	(.L_30 - .L_29)


	//   ....[0]....
.L_29:
        /*0034*/ 	.word	0xffffffff


	//   ....[1]....
        /*0038*/ 	.word	0xffffffff


	//   ....[2]....
        /*003c*/ 	.word	0xffffffff


	//   ....[3]....
        /*0040*/ 	.word	0xffffffff


	//   ....[4]....
        /*0044*/ 	.word	0xffffffff


	//   ....[5]....
        /*0048*/ 	.word	0xffffffff


	//   ....[6]....
        /*004c*/ 	.word	0xffffffff


	//   ....[7]....
        /*0050*/ 	.word	0xffffffff


	//   ....[8]....
        /*0054*/ 	.word	0xffffffff


	//   ....[9]....
        /*0058*/ 	.word	0xffffffff


	//   ....[10]....
        /*005c*/ 	.word	0xffffffff


	//   ....[11]....
        /*0060*/ 	.word	0xffffffff


	//   ....[12]....
        /*0064*/ 	.word	0xffffffff


	//   ....[13]....
        /*0068*/ 	.word	0xffffffff


	//   ....[14]....
        /*006c*/ 	.word	0xffffffff


	//   ....[15]....
        /*0070*/ 	.word	0xffffffff


	//   ....[16]....
        /*0074*/ 	.word	0xffffffff


	//----- nvinfo : EIATTR_COOP_GROUP_INSTR_OFFSETS
	.align		4
.L_30:
        /*0078*/ 	.byte	0x04, 0x28
        /*007a*/ 	.short	(.L_32 - .L_31)


	//   ....[0]....
.L_31:
        /*007c*/ 	.word	0x00000050


	//   ....[1]....
        /*0080*/ 	.word	0x00000140


	//   ....[2]....
        /*0084*/ 	.word	0x00000270


	//   ....[3]....
        /*0088*/ 	.word	0x00000410


	//   ....[4]....
        /*008c*/ 	.word	0x000005b0


	//   ....[5]....
        /*0090*/ 	.word	0x00002320


	//   ....[6]....
        /*0094*/ 	.word	0x00002380


	//   ....[7]....
        /*0098*/ 	.word	0x000023a0


	//   ....[8]....
        /*009c*/ 	.word	0x000023c0


	//   ....[9]....
        /*00a0*/ 	.word	0x00004650


	//   ....[10]....
        /*00a4*/ 	.word	0x00004670


	//   ....[11]....
        /*00a8*/ 	.word	0x00004690


	//   ....[12]....
        /*00ac*/ 	.word	0x000046b0


	//   ....[13]....
        /*00b0*/ 	.word	0x00006840


	//   ....[14]....
        /*00b4*/ 	.word	0x00006870


	//   ....[15]....
        /*00b8*/ 	.word	0x000068b0


	//   ....[16]....
        /*00bc*/ 	.word	0x000068d0


	//----- nvinfo : EIATTR_SYSCALL_OFFSETS
	.align		4
.L_32:
        /*00c0*/ 	.byte	0x04, 0x46
        /*00c2*/ 	.short	(.L_34 - .L_33)


	//   ....[0]....
.L_33:
        /*00c4*/ 	.word	0x00007510


	//   ....[1]....
        /*00c8*/ 	.word	0x00007630


	//----- nvinfo : EIATTR_MBARRIER_INSTR_OFFSETS
	.align		4
.L_34:
        /*00cc*/ 	.byte	0x04, 0x39
        /*00ce*/ 	.short	(.L_36 - .L_35)


	//   ....[0]....
.L_35:
        /*00d0*/ 	.word	0x00000240
        /*00d4*/ 	.word	0x000000ff
        /*00d8*/ 	.word	0x00019040
        /*00dc*/ 	.short	0x0100
        /*00de*/ 	.byte	0x08
	.zero		1


	//   ....[1]....
        /*00e0*/ 	.word	0x00000250
        /*00e4*/ 	.word	0x000000ff
        /*00e8*/ 	.word	0x00019048
        /*00ec*/ 	.short	0x0100
        /*00ee*/ 	.byte	0x08
	.zero		1


	//   ....[2]....
        /*00f0*/ 	.word	0x00000380
        /*00f4*/ 	.word	0x000000ff
        /*00f8*/ 	.word	0x00019000
        /*00fc*/ 	.short	0x0100
        /*00fe*/ 	.byte	0x08
	.zero		1


	//   ....[3]....
        /*0100*/ 	.word	0x00000390
        /*0104*/ 	.word	0x000000ff
        /*0108*/ 	.word	0x00019020
        /*010c*/ 	.short	0x0100
        /*010e*/ 	.byte	0x08
	.zero		1


	//   ....[4]....
        /*0110*/ 	.word	0x000003a0
        /*0114*/ 	.word	0x000000ff
        /*0118*/ 	.word	0x00019008
        /*011c*/ 	.short	0x0100
        /*011e*/ 	.byte	0x08
	.zero		1


	//   ....[5]....
        /*0120*/ 	.word	0x000003b0
        /*0124*/ 	.word	0x000000ff
        /*0128*/ 	.word	0x00019028
        /*012c*/ 	.short	0x0100
        /*012e*/ 	.byte	0x08
	.zero		1


	//   ....[6]....
        /*0130*/ 	.word	0x000003c0
        /*0134*/ 	.word	0x000000ff
        /*0138*/ 	.word	0x00019010
        /*013c*/ 	.short	0x0100
        /*013e*/ 	.byte	0x08
	.zero		1


	//   ....[7]....
        /*0140*/ 	.word	0x000003d0
        /*0144*/ 	.word	0x000000ff
        /*0148*/ 	.word	0x00019030
        /*014c*/ 	.short	0x0100
        /*014e*/ 	.byte	0x08
	.zero		1


	//   ....[8]....
        /*0150*/ 	.word	0x000003e0
        /*0154*/ 	.word	0x000000ff
        /*0158*/ 	.word	0x00019018
        /*015c*/ 	.short	0x0100
        /*015e*/ 	.byte	0x08
	.zero		1


	//   ....[9]....
        /*0160*/ 	.word	0x000003f0
        /*0164*/ 	.word	0x000000ff
        /*0168*/ 	.word	0x00019038
        /*016c*/ 	.short	0x0100
        /*016e*/ 	.byte	0x08
	.zero		1


	//   ....[10]....
        /*0170*/ 	.word	0x00000520
        /*0174*/ 	.word	0x000000ff
        /*0178*/ 	.word	0x00019050
        /*017c*/ 	.short	0x0100
        /*017e*/ 	.byte	0x08
	.zero		1


	//   ....[11]....
        /*0180*/ 	.word	0x00000530
        /*0184*/ 	.word	0x000000ff
        /*0188*/ 	.word	0x00019070
        /*018c*/ 	.short	0x0100
        /*018e*/ 	.byte	0x08
	.zero		1


	//   ....[12]....
        /*0190*/ 	.word	0x00000540
        /*0194*/ 	.word	0x000000ff
        /*0198*/ 	.word	0x00019058
        /*019c*/ 	.short	0x0100
        /*019e*/ 	.byte	0x08
	.zero		1


	//   ....[13]....
        /*01a0*/ 	.word	0x00000550
        /*01a4*/ 	.word	0x000000ff
        /*01a8*/ 	.word	0x00019078
        /*01ac*/ 	.short	0x0100
        /*01ae*/ 	.byte	0x08
	.zero		1


	//   ....[14]....
        /*01b0*/ 	.word	0x00000560
        /*01b4*/ 	.word	0x000000ff
        /*01b8*/ 	.word	0x00019060
        /*01bc*/ 	.short	0x0100
        /*01be*/ 	.byte	0x08
	.zero		1


	//   ....[15]....
        /*01c0*/ 	.word	0x00000570
        /*01c4*/ 	.word	0x000000ff
        /*01c8*/ 	.word	0x00019080
        /*01cc*/ 	.short	0x0100
        /*01ce*/ 	.byte	0x08
	.zero		1


	//   ....[16]....
        /*01d0*/ 	.word	0x00000580
        /*01d4*/ 	.word	0x000000ff
        /*01d8*/ 	.word	0x00019068
        /*01dc*/ 	.short	0x0100
        /*01de*/ 	.byte	0x08
	.zero		1


	//   ....[17]....
        /*01e0*/ 	.word	0x00000590
        /*01e4*/ 	.word	0x000000ff
        /*01e8*/ 	.word	0x00019088
        /*01ec*/ 	.short	0x0100
        /*01ee*/ 	.byte	0x08
	.zero		1


	//   ....[18]....
        /*01f0*/ 	.word	0x000006c0
        /*01f4*/ 	.word	0x00000003
        /*01f8*/ 	.word	0x00019048
        /*01fc*/ 	.short	0x010a
        /*01fe*/ 	.byte	0x3f
	.zero		1


	//   ....[19]....
        /*0200*/ 	.word	0x00000b20
        /*0204*/ 	.word	0x00000000
        /*0208*/ 	.word	0x00019020
        /*020c*/ 	.short	0x010a
        /*020e*/ 	.byte	0x3f
	.zero		1


	//   ....[20]....
        /*0210*/ 	.word	0x00000e50
        /*0214*/ 	.word	0x00000000
        /*0218*/ 	.word	0x00019020
        /*021c*/ 	.short	0x010a
        /*021e*/ 	.byte	0x3f
	.zero		1


	//   ....[21]....
        /*0220*/ 	.word	0x00001230
        /*0224*/ 	.word	0x00000002
        /*0228*/ 	.word	0x00019020
        /*022c*/ 	.short	0x010a
        /*022e*/ 	.byte	0x3f
	.zero		1


	//   ....[22]....
        /*0230*/ 	.word	0x000015c0
        /*0234*/ 	.word	0x00000007
        /*0238*/ 	.word	0x00019020
        /*023c*/ 	.short	0x010a
        /*023e*/ 	.byte	0x3f
	.zero		1


	//   ....[23]....
        /*0240*/ 	.word	0x000019b0
        /*0244*/ 	.word	0x00000002
        /*0248*/ 	.word	0x00019040
        /*024c*/ 	.short	0x010a
        /*024e*/ 	.byte	0x3f
	.zero		1


	//   ....[24]....
        /*0250*/ 	.word	0x000019d0
        /*0254*/ 	.word	0x00000002
        /*0258*/ 	.word	0x00019000
        /*025c*/ 	.short	0x010a
        /*025e*/ 	.byte	0x3f
	.zero		1


	//   ....[25]....
        /*0260*/ 	.word	0x00002920
        /*0264*/ 	.word	0x00000002
        /*0268*/ 	.word	0x00019008
        /*026c*/ 	.short	0x010a
        /*026e*/ 	.byte	0x3f
	.zero		1


	//   ....[26]....
        /*0270*/ 	.word	0x000039a0
        /*0274*/ 	.word	0x00000018
        /*0278*/ 	.word	0x00000000
        /*027c*/ 	.short	0x0101
        /*027e*/ 	.byte	0x3f
	.zero		1


	//   ....[27]....
        /*0280*/ 	.word	0x00003a60
        /*0284*/ 	.word	0x00000019
        /*0288*/ 	.word	0x00019000
        /*028c*/ 	.short	0x010a
        /*028e*/ 	.byte	0x3f
	.zero		1


	//   ....[28]....
        /*0290*/ 	.word	0x00004030
        /*0294*/ 	.word	0x00000000
        /*0298*/ 	.word	0x00019020
        /*029c*/ 	.short	0x010a
        /*029e*/ 	.byte	0x3f
	.zero		1


	//   ....[29]....
        /*02a0*/ 	.word	0x00004610
        /*02a4*/ 	.word	0x00000092
        /*02a8*/ 	.word	0x00000000
        /*02ac*/ 	.short	0x0101
        /*02ae*/ 	.byte	0x3f
	.zero		1


	//   ....[30]....
        /*02b0*/ 	.word	0x00004760
        /*02b4*/ 	.word	0x00000098
        /*02b8*/ 	.word	0x00019000
        /*02bc*/ 	.short	0x010a
        /*02be*/ 	.byte	0x3f
	.zero		1


	//   ....[31]....
        /*02c0*/ 	.word	0x00006340
        /*02c4*/ 	.word	0x00000018
        /*02c8*/ 	.word	0x00000000
        /*02cc*/ 	.short	0x0101
        /*02ce*/ 	.byte	0x3f
	.zero		1


	//   ....[32]....
        /*02d0*/ 	.word	0x000063c0
        /*02d4*/ 	.word	0x00000018
        /*02d8*/ 	.word	0x00019020
        /*02dc*/ 	.short	0x010a
        /*02de*/ 	.byte	0x3f
	.zero		1


	//   ....[33]....
        /*02e0*/ 	.word	0x00008760
        /*02e4*/ 	.word	0x00000003
        /*02e8*/ 	.word	0x00019048
        /*02ec*/ 	.short	0x010a
        /*02ee*/ 	.byte	0x3f
	.zero		1


	//   ....[34]....
        /*02f0*/ 	.word	0x000087b0
        /*02f4*/ 	.word	0x00000000
        /*02f8*/ 	.word	0x00019020
        /*02fc*/ 	.short	0x010a
        /*02fe*/ 	.byte	0x3f
	.zero		1


	//   ....[35]....
        /*0300*/ 	.word	0x00008800
        /*0304*/ 	.word	0x00000000
        /*0308*/ 	.word	0x00019020
        /*030c*/ 	.short	0x010a
        /*030e*/ 	.byte	0x3f
	.zero		1


	//   ....[36]....
        /*0310*/ 	.word	0x00008850
        /*0314*/ 	.word	0x00000002
        /*0318*/ 	.word	0x00019020
        /*031c*/ 	.short	0x010a
        /*031e*/ 	.byte	0x3f
	.zero		1


	//   ....[37]....
        /*0320*/ 	.word	0x000088a0
        /*0324*/ 	.word	0x00000007
        /*0328*/ 	.word	0x00019020
        /*032c*/ 	.short	0x010a
        /*032e*/ 	.byte	0x3f
	.zero		1


	//   ....[38]....
        /*0330*/ 	.word	0x000088f0
        /*0334*/ 	.word	0x00000002
        /*0338*/ 	.word	0x00019040
        /*033c*/ 	.short	0x010a
        /*033e*/ 	.byte	0x3f
	.zero		1


	//   ....[39]....
        /*0340*/ 	.word	0x00008940
        /*0344*/ 	.word	0x00000002
        /*0348*/ 	.word	0x00019000
        /*034c*/ 	.short	0x010a
        /*034e*/ 	.byte	0x3f
	.zero		1


	//   ....[40]....
        /*0350*/ 	.word	0x00008990
        /*0354*/ 	.word	0x00000002
        /*0358*/ 	.word	0x00019008
        /*035c*/ 	.short	0x010a
        /*035e*/ 	.byte	0x3f
	.zero		1


	//   ....[41]....
        /*0360*/ 	.word	0x000089e0
        /*0364*/ 	.word	0x00000019
        /*0368*/ 	.word	0x00019000
        /*036c*/ 	.short	0x010a
        /*036e*/ 	.byte	0x3f
	.zero		1


	//   ....[42]....
        /*0370*/ 	.word	0x00008a30
        /*0374*/ 	.word	0x00000000
        /*0378*/ 	.word	0x00019020
        /*037c*/ 	.short	0x010a
        /*037e*/ 	.byte	0x3f
	.zero		1


	//   ....[43]....
        /*0380*/ 	.word	0x00008a80
        /*0384*/ 	.word	0x00000098
        /*0388*/ 	.word	0x00019000
        /*038c*/ 	.short	0x010a
        /*038e*/ 	.byte	0x3f
	.zero		1


	//   ....[44]....
        /*0390*/ 	.word	0x00008ad0
        /*0394*/ 	.word	0x00000018
        /*0398*/ 	.word	0x00019020
        /*039c*/ 	.short	0x010a
        /*039e*/ 	.byte	0x3f
	.zero		1


	//----- nvinfo : EIATTR_NUM_MBARRIERS
	.align		4
.L_36:
        /*03a0*/ 	.byte	0x03, 0x38
        /*03a2*/ 	.short	0x0012


	//----- nvinfo : EIATTR_EXIT_INSTR_OFFSETS
	.align		4
        /*03a4*/ 	.byte	0x04, 0x1c
        /*03a6*/ 	.short	(.L_38 - .L_37)


	//   ....[0]....
.L_37:
        /*03a8*/ 	.word	0x00008750


	//----- nvinfo : EIATTR_MAX_THREADS
	.align		4
.L_38:
        /*03ac*/ 	.byte	0x04, 0x05
        /*03ae*/ 	.short	(.L_40 - .L_39)
.L_39:
        /*03b0*/ 	.word	0x00000080
        /*03b4*/ 	.word	0x00000001
        /*03b8*/ 	.word	0x00000001


	//----- nvinfo : EIATTR_CRS_STACK_SIZE
	.align		4
.L_40:
        /*03bc*/ 	.byte	0x04, 0x1e
        /*03be*/ 	.short	(.L_42 - .L_41)
.L_41:
        /*03c0*/ 	.word	0x00000000


	//----- nvinfo : EIATTR_CBANK_PARAM_SIZE
	.align		4
.L_42:
        /*03c4*/ 	.byte	0x03, 0x19
        /*03c6*/ 	.short	0x0870


	//----- nvinfo : EIATTR_PARAM_CBANK
	.align		4
        /*03c8*/ 	.byte	0x04, 0x0a
        /*03ca*/ 	.short	(.L_44 - .L_43)
	.align		4
.L_43:
        /*03cc*/ 	.word	index@(.nv.constant0._ZN7cutlass13device_kernelINS_4fmha6kernel13FmhaKernelTmaINS1_10collective15FmhaMainloopTmaINS_6half_tEfN4cute5tupleIJNS7_1CILi64EEESA_NS9_ILi160EEEEEENS4_13DefaultFusionEJEEENS4_15FmhaFwdEpilogueIS6_fNS8_IJSA_SB_SA_EEEEEJEEEEEvNT_6ParamsE)
        /*03d0*/ 	.short	0x0210
        /*03d2*/ 	.short	0x0870


	//----- nvinfo : EIATTR_SW_WAR
	.align		4
.L_44:
        /*03d4*/ 	.byte	0x04, 0x36
        /*03d6*/ 	.short	(.L_46 - .L_45)
.L_45:
        /*03d8*/ 	.word	0x00000008
.L_46:


//--------------------- .nv.callgraph             --------------------------
	.section	.nv.callgraph,"",@"SHT_CUDA_CALLGRAPH"
	.align	4
	.sectionentsize	8
	.align		4
        /*0000*/ 	.word	0x00000000
	.align		4
        /*0004*/ 	.word	0xffffffff
	.align		4
        /*0008*/ 	.word	index@(_ZN7cutlass13device_kernelINS_4fmha6kernel13FmhaKernelTmaINS1_10collective15FmhaMainloopTmaINS_6half_tEfN4cute5tupleIJNS7_1CILi64EEESA_NS9_ILi160EEEEEENS4_13DefaultFusionEJEEENS4_15FmhaFwdEpilogueIS6_fNS8_IJSA_SB_SA_EEEEEJEEEEEvNT_6ParamsE)
	.align		4
        /*000c*/ 	.word	index@(__assertfail)
	.align		4
        /*0010*/ 	.word	0x00000000
	.align		4
        /*0014*/ 	.word	0xfffffffe
	.align		4
        /*0018*/ 	.word	0x00000000
	.align		4
        /*001c*/ 	.word	0xfffffffd
	.align		4
        /*0020*/ 	.word	0x00000000
	.align		4
        /*0024*/ 	.word	0xfffffffc


//--------------------- .nv.constant4             --------------------------
	.section	.nv.constant4,"a",@progbits
	.align	8
	.align		8
.nv.constant4:
        /*0000*/ 	.dword	__assertfail
	.align		8
        /*0008*/ 	.dword	__unnamed_1
	.align		8
        /*0010*/ 	.dword	__unnamed_2
	.align		8
        /*0018*/ 	.dword	_ZN39_INTERNAL_32d287c7_4_k_cu_e08e9827_27904cuda3std3__45__cpo5beginE
	.align		8
        /*0020*/ 	.dword	_ZN39_INTERNAL_32d287c7_4_k_cu_e08e9827_27904cuda3std3__45__cpo3endE
	.align		8
        /*0028*/ 	.dword	_ZN39_INTERNAL_32d287c7_4_k_cu_e08e9827_27904cuda3std3__45__cpo6cbeginE
	.align		8
        /*0030*/ 	.dword	_ZN39_INTERNAL_32d287c7_4_k_cu_e08e9827_27904cuda3std3__45__cpo4cendE
	.align		8
        /*0038*/ 	.dword	_ZN39_INTERNAL_32d287c7_4_k_cu_e08e9827_27904cuda3std3__441_GLOBAL__N__32d287c7_4_k_cu_e08e9827_27906ignoreE
	.align		8
        /*0040*/ 	.dword	_ZN39_INTERNAL_32d287c7_4_k_cu_e08e9827_27904cuda3std3__419piecewise_constructE
	.align		8
        /*0048*/ 	.dword	_ZN39_INTERNAL_32d287c7_4_k_cu_e08e9827_27904cuda3std3__48in_placeE
	.align		8
        /*0050*/ 	.dword	_ZN39_INTERNAL_32d287c7_4_k_cu_e08e9827_27904cuda3std6ranges3__45__cpo4swapE
	.align		8
        /*0058*/ 	.dword	_ZN39_INTERNAL_32d287c7_4_k_cu_e08e9827_27904cuda3std6ranges3__45__cpo9iter_moveE
	.align		8
        /*0060*/ 	.dword	_ZN39_INTERNAL_32d287c7_4_k_cu_e08e9827_27904cute7productE
	.align		8
        /*0068*/ 	.dword	_ZN39_INTERNAL_32d287c7_4_k_cu_e08e9827_27904cute1_E
	.align		8
        /*0070*/ 	.dword	$str$23
	.align		8
        /*0078*/ 	.dword	$str$24


//--------------------- .text._ZN7cutlass13device_kernelINS_4fmha6kernel13FmhaKernelTmaINS1_10collective15FmhaMainloopTmaINS_6half_tEfN4cute5tupleIJNS7_1CILi64EEESA_NS9_ILi160EEEEEENS4_13DefaultFusionEJEEENS4_15FmhaFwdEpilogueIS6_fNS8_IJSA_SB_SA_EEEEEJEEEEEvNT_6ParamsE --------------------------
	.section	.text._ZN7cutlass13device_kernelINS_4fmha6kernel13FmhaKernelTmaINS1_10collective15FmhaMainloopTmaINS_6half_tEfN4cute5tupleIJNS7_1CILi64EEESA_NS9_ILi160EEEEEENS4_13DefaultFusionEJEEENS4_15FmhaFwdEpilogueIS6_fNS8_IJSA_SB_SA_EEEEEJEEEEEvNT_6ParamsE,"ax",@progbits
	.align	128
.text._ZN7cutlass13device_kernelINS_4fmha6kernel13FmhaKernelTmaINS1_10collective15FmhaMainloopTmaINS_6half_tEfN4cute5tupleIJNS7_1CILi64EEESA_NS9_ILi160EEEEEENS4_13DefaultFusionEJEEENS4_15FmhaFwdEpilogueIS6_fNS8_IJSA_SB_SA_EEEEEJEEEEEvNT_6ParamsE:
        .type           _ZN7cutlass13device_kernelINS_4fmha6kernel13FmhaKernelTmaINS1_10collective15FmhaMainloopTmaINS_6half_tEfN4cute5tupleIJNS7_1CILi64EEESA_NS9_ILi160EEEEEENS4_13DefaultFusionEJEEENS4_15FmhaFwdEpilogueIS6_fNS8_IJSA_SB_SA_EEEEEJEEEEEvNT_6ParamsE,@function
        .size           _ZN7cutlass13device_kernelINS_4fmha6kernel13FmhaKernelTmaINS1_10collective15FmhaMainloopTmaINS_6half_tEfN4cute5tupleIJNS7_1CILi64EEESA_NS9_ILi160EEEEEENS4_13DefaultFusionEJEEENS4_15FmhaFwdEpilogueIS6_fNS8_IJSA_SB_SA_EEEEEJEEEEEvNT_6ParamsE,(.L_x_82 - _ZN7cutlass13device_kernelINS_4fmha6kernel13FmhaKernelTmaINS1_10collective15FmhaMainloopTmaINS_6half_tEfN4cute5tupleIJNS7_1CILi64EEESA_NS9_ILi160EEEEEENS4_13DefaultFusionEJEEENS4_15FmhaFwdEpilogueIS6_fNS8_IJSA_SB_SA_EEEEEJEEEEEvNT_6ParamsE)
        .other          _ZN7cutlass13device_kernelINS_4fmha6kernel13FmhaKernelTmaINS1_10collective15FmhaMainloopTmaINS_6half_tEfN4cute5tupleIJNS7_1CILi64EEESA_NS9_ILi160EEEEEENS4_13DefaultFusionEJEEENS4_15FmhaFwdEpilogueIS6_fNS8_IJSA_SB_SA_EEEEEJEEEEEvNT_6ParamsE,@"STO_CUDA_ENTRY STV_DEFAULT"
_ZN7cutlass13device_kernelINS_4fmha6kernel13FmhaKernelTmaINS1_10collective15FmhaMainloopTmaINS_6half_tEfN4cute5tupleIJNS7_1CILi64EEESA_NS9_ILi160EEEEEENS4_13DefaultFusionEJEEENS4_15FmhaFwdEpilogueIS6_fNS8_IJSA_SB_SA_EEEEEJEEEEEvNT_6ParamsE:
[----:B------:R-:W1:Y:S01]  /*0000*/  LDC R1, c[0x0][0x28] ;  /* 0x00000a00ff017b82 */ /* 0x000e620000000800 */
[----:B------:R-:W2:Y:S01]  /*0010*/  S2R R17, SR_TID.X ;  /* 0x0000000000117919 */ /* 0x000ea20000002100 */
[----:B------:R-:W-:Y:S01]  /*0020*/  ELECT P0, URZ, PT ;  /* 0x00000000003f782f */ /* 0x000fe20003800000 */
[----:B------:R-:W-:Y:S01]  /*0030*/  BSSY B0, `(.L_x_0) ;  /* 0x0000010000007945 */ /* 0x000fe20003800000 */
[----:B--2---:R-:W-:-:S05]  /*0040*/  SHF.R.U32.HI R11, RZ, 0x5, R17 ;  /* 0x00000005ff0b7819 */ /* 0x004fca0000011611 */
[----:B------:R-:W2:Y:S02]  /*0050*/  SHFL.IDX PT, R0, R11, RZ, 0x1f ;  /* 0x00001fff0b007589 */ /* 0x000ea400000e0000 */
[----:B--2---:R-:W-:-:S13]  /*0060*/  ISETP.NE.OR P0, PT, R0, RZ, !P0 ;  /* 0x000000ff0000720c */ /* 0x004fda0004705670 */
[----:B-1----:R-:W-:Y:S05]  /*0070*/  @P0 BRA `(.L_x_1) ;  /* 0x00000000002c0947 */ /* 0x002fea0003800000 */
[----:B------:R-:W-:Y:S02]  /*0080*/  ULDC.64 UR4, c[0x0][0x198] ;  /* 0x0000660000047ab9 */ /* 0x000fe40000000a00 */
[----:B------:R-:W-:Y:S02]  /*0090*/  UIADD3 UR6, UP0, UR4, 0xf0, URZ ;  /* 0x000000f004067890 */ /* 0x000fe4000ff1e03f */
[----:B------:R-:W-:Y:S02]  /*00a0*/  UIADD3 UR8, UP1, UR4, 0x1f0, URZ ;  /* 0x000001f004087890 */ /* 0x000fe4000ff3e03f */
[----:B------:R-:W-:Y:S02]  /*00b0*/  UIADD3 UR4, UP2, UR4, 0x2f0, URZ ;  /* 0x000002f004047890 */ /* 0x000fe4000ff5e03f */
[----:B------:R-:W-:Y:S02]  /*00c0*/  UIADD3.X UR7, URZ, UR5, URZ, UP0, !UPT ;  /* 0x000000053f077290 */ /* 0x000fe400087fe43f */
[----:B------:R-:W-:-:S02]  /*00d0*/  UIADD3.X UR9, URZ, UR5, URZ, UP1, !UPT ;  /* 0x000000053f097290 */ /* 0x000fc40008ffe43f */
[----:B------:R-:W-:-:S05]  /*00e0*/  UIADD3.X UR5, URZ, UR5, URZ, UP2, !UPT ;  /* 0x000000053f057290 */ /* 0x000fca00097fe43f */
[----:B------:R1:W-:Y:S02]  /*00f0*/  UTMACCTL.PF [UR6] ;  /* 0x00000000060079b9 */ /* 0x0003e40008040000 */
[----:B------:R1:W-:Y:S02]  /*0100*/  UTMACCTL.PF [UR8] ;  /* 0x00000000080079b9 */ /* 0x0003e40008040000 */
[----:B------:R1:W-:Y:S02]  /*0110*/  UTMACCTL.PF [UR4] ;  /* 0x00000000040079b9 */ /* 0x0003e40008040000 */
[----:B-1----:R-:W-:Y:S01]  /*0120*/  NOP ;  /* 0x0000000000007918 */ /* 0x002fe20000000000 */
.L_x_1:
[----:B------:R-:W-:Y:S05]  /*0130*/  BSYNC B0 ;  /* 0x0000000000007941 */ /* 0x000fea0003800000 */
.L_x_0:
[----:B------:R-:W1:Y:S02]  /*0140*/  SHFL.IDX PT, R0, R11, RZ, 0x1f ;  /* 0x00001fff0b007589 */ /* 0x000e6400000e0000 */
[----:B-1----:R-:W-:-:S13]  /*0150*/  ISETP.NE.AND P0, PT, R0, RZ, PT ;  /* 0x000000ff0000720c */ /* 0x002fda0003f05270 */
[----:B------:R-:W-:Y:S05]  /*0160*/  @P0 BRA `(.L_x_2) ;  /* 0x0000000000400947 */ /* 0x000fea0003800000 */
[----:B------:R-:W1:Y:S01]  /*0170*/  S2UR UR8, SR_CgaCtaId ;  /* 0x00000000000879c3 */ /* 0x000e620000008800 */
[----:B------:R-:W-:Y:S01]  /*0180*/  UMOV UR4, 0x400 ;  /* 0x0000040000047882 */ /* 0x000fe20000000000 */
[----:B------:R-:W-:Y:S01]  /*0190*/  UMOV UR5, 0x1 ;  /* 0x0000000100057882 */ /* 0x000fe20000000000 */
[----:B------:R-:W-:Y:S01]  /*01a0*/  UMOV UR6, 0x80 ;  /* 0x0000008000067882 */ /* 0x000fe20000000000 */
[----:B------:R-:W-:Y:S01]  /*01b0*/  ELECT P0, URZ, PT ;  /* 0x00000000003f782f */ /* 0x000fe20003800000 */
[----:B------:R-:W-:-:S04]  /*01c0*/  UIADD3 UR6, -UR6, 0x100000, URZ ;  /* 0x0010000006067890 */ /* 0x000fc8000fffe13f */
[----:B------:R-:W-:Y:S02]  /*01d0*/  USHF.L.U32 UR7, UR6, 0xb, URZ ;  /* 0x0000000b06077899 */ /* 0x000fe4000800063f */
[----:B------:R-:W-:Y:S02]  /*01e0*/  USHF.L.U32 UR6, UR6, 0x1, URZ ;  /* 0x0000000106067899 */ /* 0x000fe4000800063f */
[----:B-1----:R-:W-:Y:S02]  /*01f0*/  ULEA UR8, UR8, UR4, 0x18 ;  /* 0x0000000408087291 */ /* 0x002fe4000f8ec03f */
[----:B------:R-:W-:-:S04]  /*0200*/  UIADD3 UR4, -UR5, 0x100000, URZ ;  /* 0x0010000005047890 */ /* 0x000fc8000fffe13f */
[----:B------:R-:W-:Y:S02]  /*0210*/  USHF.L.U32 UR5, UR4, 0xb, URZ ;  /* 0x0000000b04057899 */ /* 0x000fe4000800063f */
[----:B------:R-:W-:Y:S01]  /*0220*/  USHF.L.U32 UR4, UR4, 0x1, URZ ;  /* 0x0000000104047899 */ /* 0x000fe2000800063f */
[----:B------:R-:W1:Y:S11]  /*0230*/  FENCE.VIEW.ASYNC.S ;  /* 0x00000000000073c6 */ /* 0x000e760000000000 */
[----:B-1----:R1:W2:Y:S01]  /*0240*/  SYNCS.EXCH.64 URZ, [UR8+0x19040], UR4 ;  /* 0x01904004083f75b2 */ /* 0x0022a20008000100 */
[----:B------:R1:W3:Y:S01]  /*0250*/  SYNCS.EXCH.64 URZ, [UR8+0x19048], UR6 ;  /* 0x01904806083f75b2 */ /* 0x0002e20008000100 */
[----:B------:R-:W-:Y:S01]  /*0260*/  NOP ;  /* 0x0000000000007918 */ /* 0x000fe20000000000 */
.L_x_2:
[----:B------:R-:W4:Y:S01]  /*0270*/  SHFL.IDX PT, R0, R11, RZ, 0x1f ;  /* 0x00001fff0b007589 */ /* 0x000f2200000e0000 */
[----:B------:R-:W-:Y:S01]  /*0280*/  NOP ;  /* 0x0000000000007918 */ /* 0x000fe20000000000 */
[----:B----4-:R-:W-:-:S13]  /*0290*/  ISETP.NE.AND P0, PT, R0, RZ, PT ;  /* 0x000000ff0000720c */ /* 0x010fda0003f05270 */
[----:B------:R-:W-:Y:S05]  /*02a0*/  @P0 BRA `(.L_x_3) ;  /* 0x0000000000580947 */ /* 0x000fea0003800000 */
[----:B-1----:R-:W1:Y:S01]  /*02b0*/  S2UR UR5, SR_CgaCtaId ;  /* 0x00000000000579c3 */ /* 0x002e620000008800 */
[----:B------:R-:W-:Y:S01]  /*02c0*/  UMOV UR4, 0x400 ;  /* 0x0000040000047882 */ /* 0x000fe20000000000 */
[----:B------:R-:W-:Y:S01]  /*02d0*/  UMOV UR6, 0x1 ;  /* 0x0000000100067882 */ /* 0x000fe20000000000 */
[----:B------:R-:W-:Y:S01]  /*02e0*/  UMOV UR7, 0x80 ;  /* 0x0000008000077882 */ /* 0x000fe20000000000 */
[----:B------:R-:W-:Y:S01]  /*02f0*/  ELECT P0, URZ, PT ;  /* 0x00000000003f782f */ /* 0x000fe20003800000 */
[----:B-1----:R-:W-:Y:S02]  /*0300*/  ULEA UR8, UR5, UR4, 0x18 ;  /* 0x0000000405087291 */ /* 0x002fe4000f8ec03f */
[----:B------:R-:W-:-:S04]  /*0310*/  UIADD3 UR4, -UR6, 0x100000, URZ ;  /* 0x0010000006047890 */ /* 0x000fc8000fffe13f */
[----:B------:R-:W-:Y:S02]  /*0320*/  USHF.L.U32 UR5, UR4, 0xb, URZ ;  /* 0x0000000b04057899 */ /* 0x000fe4000800063f */
[----:B------:R-:W-:Y:S02]  /*0330*/  USHF.L.U32 UR4, UR4, 0x1, URZ ;  /* 0x0000000104047899 */ /* 0x000fe4000800063f */
[----:B------:R-:W-:-:S04]  /*0340*/  UIADD3 UR6, -UR7, 0x100000, URZ ;  /* 0x0010000007067890 */ /* 0x000fc8000fffe13f */
[----:B------:R-:W-:Y:S02]  /*0350*/  USHF.L.U32 UR7, UR6, 0xb, URZ ;  /* 0x0000000b06077899 */ /* 0x000fe4000800063f */
[----:B------:R-:W-:Y:S01]  /*0360*/  USHF.L.U32 UR6, UR6, 0x1, URZ ;  /* 0x0000000106067899 */ /* 0x000fe2000800063f */
[----:B------:R-:W1:Y:S03]  /*0370*/  FENCE.VIEW.ASYNC.S ;  /* 0x00000000000073c6 */ /* 0x000e660000000000 */
[----:B-1----:R4:W1:Y:S08]  /*0380*/  SYNCS.EXCH.64 URZ, [UR8+0x19000], UR4 ;  /* 0x01900004083f75b2 */ /* 0x0028700008000100 */
[----:B------:R4:W1:Y:S01]  /*0390*/  SYNCS.EXCH.64 URZ, [UR8+0x19020], UR6 ;  /* 0x01902006083f75b2 */ /* 0x0008620008000100 */
[----:B------:R4:W1:Y:S01]  /*03a0*/  SYNCS.EXCH.64 URZ, [UR8+0x19008], UR4 ;  /* 0x01900804083f75b2 */ /* 0x0008620008000100 */
[----:B------:R4:W1:Y:S01]  /*03b0*/  SYNCS.EXCH.64 URZ, [UR8+0x19028], UR6 ;  /* 0x01902806083f75b2 */ /* 0x0008620008000100 */
[----:B------:R4:W1:Y:S01]  /*03c0*/  SYNCS.EXCH.64 URZ, [UR8+0x19010], UR4 ;  /* 0x01901004083f75b2 */ /* 0x0008620008000100 */
[----:B------:R4:W1:Y:S01]  /*03d0*/  SYNCS.EXCH.64 URZ, [UR8+0x19030], UR6 ;  /* 0x01903006083f75b2 */ /* 0x0008620008000100 */
[----:B------:R4:W1:Y:S01]  /*03e0*/  SYNCS.EXCH.64 URZ, [UR8+0x19018], UR4 ;  /* 0x01901804083f75b2 */ /* 0x0008620008000100 */
[----:B------:R4:W1:Y:S02]  /*03f0*/  SYNCS.EXCH.64 URZ, [UR8+0x19038], UR6 ;  /* 0x01903806083f75b2 */ /* 0x0008640008000100 */
[----:B----4-:R-:W-:Y:S01]  /*0400*/  NOP ;  /* 0x0000000000007918 */ /* 0x010fe20000000000 */
.L_x_3:
        /* <DEDUP_REMOVED lines=26> */
.L_x_4:
[----:B------:R-:W4:Y:S01]  /*05b0*/  SHFL.IDX PT, R11, R11, RZ, 0x1f ;  /* 0x00001fff0b0b7589 */ /* 0x000f2200000e0000 */
[----:B------:R-:W-:Y:S01]  /*05c0*/  ELECT P0, URZ, PT ;  /* 0x00000000003f782f */ /* 0x000fe20003800000 */
[----:B------:R-:W-:Y:S01]  /*05d0*/  NOP ;  /* 0x0000000000007918 */ /* 0x000fe20000000000 */
[----:B------:R-:W4:Y:S01]  /*05e0*/  S2UR UR44, SR_CTAID.Y ;  /* 0x00000000002c79c3 */ /* 0x000f220000002600 */
[----:B------:R-:W-:Y:S01]  /*05f0*/  BSSY B0, `(.L_x_5) ;  /* 0x000003d000007945 */ /* 0x000fe20003800000 */
[----:B------:R-:W-:Y:S02]  /*0600*/  MOV R10, RZ ;  /* 0x000000ff000a7202 */ /* 0x000fe40000000f00 */
[----:B------:R-:W-:-:S04]  /*0610*/  LOP3.LUT R16, R17, 0x7f, RZ, 0xc0, !PT ;  /* 0x0000007f11107812 */ /* 0x000fc800078ec0ff */
[----:B------:R-:W4:Y:S08]  /*0620*/  S2UR UR45, SR_CTAID.Z ;  /* 0x00000000002d79c3 */ /* 0x000f300000002700 */
[----:B-123--:R-:W-:Y:S01]  /*0630*/  BAR.SYNC.DEFER_BLOCKING 0x0 ;  /* 0x0000000000007b1d */ /* 0x00efe20000010000 */
[----:B----4-:R-:W-:-:S13]  /*0640*/  ISETP.EQ.AND P1, PT, R11, RZ, P0 ;  /* 0x000000ff0b00720c */ /* 0x010fda0000722270 */
[----:B------:R-:W-:Y:S05]  /*0650*/  @!P1 BRA `(.L_x_6) ;  /* 0x0000000000d89947 */ /* 0x000fea0003800000 */
[----:B------:R-:W1:Y:S01]  /*0660*/  S2R R3, SR_CgaCtaId ;  /* 0x0000000000037919 */ /* 0x000e620000008800 */
[----:B------:R-:W-:Y:S02]  /*0670*/  MOV R0, 0x400 ;  /* 0x0000040000007802 */ /* 0x000fe40000000f00 */
[----:B------:R-:W-:Y:S02]  /*0680*/  MOV R2, 0x1 ;  /* 0x0000000100027802 */ /* 0x000fe40000000f00 */
[----:B------:R-:W-:Y:S02]  /*0690*/  ISETP.NE.AND P3, PT, R16, RZ, PT ;  /* 0x000000ff1000720c */ /* 0x000fe40003f65270 */
[----:B-1----:R-:W-:Y:S02]  /*06a0*/  LEA R3, R3, R0, 0x18 ;  /* 0x0000000003037211 */ /* 0x002fe400078ec0ff */
[----:B------:R-:W-:-:S04]  /*06b0*/  SHF.L.U32 R0, R2, 0x1f, RZ ;  /* 0x0000001f02007819 */ /* 0x000fc800000006ff */
[----:B------:R-:W1:Y:S02]  /*06c0*/  SYNCS.PHASECHK.TRANS64.TRYWAIT P2, [R3+URZ+0x19048], R0 ;  /* 0x01904800030075a7 */ /* 0x000e64000804017f */
[----:B-1----:R-:W-:Y:S05]  /*06d0*/  @!P2 BRA `(.L_x_7) ;  /* 0x000000800020a947 */ /* 0x002fea0003800000 */
.L_x_65:
[----:B------:R-:W-:Y:S05]  /*06e0*/  @P3 BRA `(.L_x_8) ;  /* 0x0000000000143947 */ /* 0x000fea0003800000 */
[----:B------:R-:W-:Y:S01]  /*06f0*/  LOP3.LUT P2, RZ, R17, 0x1f, RZ, 0xc0, !PT ;  /* 0x0000001f11ff7812 */ /* 0x000fe2000784c0ff */
[----:B-1----:R-:W-:-:S04]  /*0700*/  IMAD.MOV.U32 R0, RZ, RZ, 0x5000 ;  /* 0x00005000ff007424 */ /* 0x002fc800078e00ff */
[----:B------:R2:W-:Y:S08]  /*0710*/  SYNCS.ARRIVE.TRANS64 RZ, [R3+URZ+0x19040], R0 ;  /* 0x0190400003ff79a7 */ /* 0x0005f0000800003f */
[----:B------:R-:W-:Y:S05]  /*0720*/  @!P2 BRA `(.L_x_8) ;  /* 0x000000000004a947 */ /* 0x000fea0003800000 */
[----:B------:R-:W-:Y:S01]  /*0730*/  BPT.TRAP 0x1 ;  /* 0x000000040000795c */ /* 0x000fe20000300000 */
.L_x_8:
[----:B------:R-:W3:Y:S01]  /*0740*/  S2UR UR11, SR_CTAID.X ;  /* 0x00000000000b79c3 */ /* 0x000ee20000002500 */
[----:B------:R-:W-:Y:S01]  /*0750*/  R2UR UR8, R3 ;  /* 0x00000000030872ca */ /* 0x000fe200000e0000 */
[----:B------:R-:W-:Y:S01]  /*0760*/  ULDC.64 UR4, c[0x0][0x198] ;  /* 0x0000660000047ab9 */ /* 0x000fe20000000a00 */
[----:B------:R-:W-:Y:S01]  /*0770*/  UMOV UR6, 0x0 ;  /* 0x0000000000067882 */ /* 0x000fe20000000000 */
[----:B------:R-:W-:Y:S01]  /*0780*/  UIADD3 UR4, UP0, UR4, 0xf0, URZ ;  /* 0x000000f004047890 */ /* 0x000fe2000ff1e03f */
[----:B------:R-:W-:Y:S01]  /*0790*/  UMOV UR7, 0x10000000 ;  /* 0x1000000000077882 */ /* 0x000fe20000000000 */
[----:B------:R-:W-:Y:S02]  /*07a0*/  UMOV UR10, URZ ;  /* 0x0000003f000a7c82 */ /* 0x000fe40008000000 */
[----:B------:R-:W-:Y:S01]  /*07b0*/  UIADD3.X UR5, URZ, UR5, URZ, UP0, !UPT ;  /* 0x000000053f057290 */ /* 0x000fe200087fe43f */
[----:B------:R-:W-:Y:S01]  /*07c0*/  UMOV UR12, UR44 ;  /* 0x0000002c000c7c82 */ /* 0x000fe20008000000 */
[----:B------:R-:W-:Y:S01]  /*07d0*/  UMOV UR13, UR45 ;  /* 0x0000002d000d7c82 */ /* 0x000fe20008000000 */
[----:B------:R-:W-:Y:S01]  /*07e0*/  UMOV UR34, 0x20 ;  /* 0x0000002000227882 */ /* 0x000fe20000000000 */
[----:B------:R-:W-:-:S02]  /*07f0*/  UMOV UR36, UR44 ;  /* 0x0000002c00247c82 */ /* 0x000fc40008000000 */
[----:B------:R-:W-:Y:S02]  /*0800*/  UIADD3 UR9, UR8, 0x19040, URZ ;  /* 0x0001904008097890 */ /* 0x000fe4000fffe03f */
[----:B------:R-:W-:Y:S02]  /*0810*/  UIADD3 UR32, UR8, 0x1000, URZ ;  /* 0x0000100008207890 */ /* 0x000fe4000fffe03f */
[----:B------:R-:W-:Y:S02]  /*0820*/  UIADD3 UR24, UR8, 0x2000, URZ ;  /* 0x0000200008187890 */ /* 0x000fe4000fffe03f */
[----:B------:R-:W-:Y:S02]  /*0830*/  UIADD3 UR16, UR8, 0x3000, URZ ;  /* 0x0000300008107890 */ /* 0x000fe4000fffe03f */
[----:B------:R-:W-:Y:S02]  /*0840*/  UIADD3 UR40, UR8, 0x4000, URZ ;  /* 0x0000400008287890 */ /* 0x000fe4000fffe03f */
[----:B---3--:R-:W-:Y:S01]  /*0850*/  USHF.L.U32 UR11, UR11, 0x6, URZ ;  /* 0x000000060b0b7899 */ /* 0x008fe2000800063f */
[----:B------:R-:W-:Y:S01]  /*0860*/  UMOV UR37, UR45 ;  /* 0x0000002d00257c82 */ /* 0x000fe20008000000 */
[----:B------:R-:W-:Y:S01]  /*0870*/  UMOV UR33, UR9 ;  /* 0x0000000900217c82 */ /* 0x000fe20008000000 */
[----:B------:R-:W-:Y:S01]  /*0880*/  UMOV UR26, 0x40 ;  /* 0x00000040001a7882 */ /* 0x000fe20000000000 */
[----:B------:R-:W-:Y:S01]  /*0890*/  UMOV UR28, UR44 ;  /* 0x0000002c001c7c82 */ /* 0x000fe20008000000 */
[----:B------:R-:W-:-:S02]  /*08a0*/  UMOV UR29, UR45 ;  /* 0x0000002d001d7c82 */ /* 0x000fc40008000000 */
[----:B------:R-:W-:Y:S01]  /*08b0*/  UMOV UR35, UR11 ;  /* 0x0000000b00237c82 */ /* 0x000fe20008000000 */
[----:B------:R-:W-:Y:S01]  /*08c0*/  UMOV UR25, UR9 ;  /* 0x0000000900197c82 */ /* 0x000fe20008000000 */
[----:B------:R-:W-:Y:S01]  /*08d0*/  UMOV UR27, UR11 ;  /* 0x0000000b001b7c82 */ /* 0x000fe20008000000 */
[----:B------:R3:W-:Y:S01]  /*08e0*/  UTMALDG.4D [UR8], [UR4], desc[UR6] ;  /* 0x00000608040075b4 */ /* 0x0007e20008019000 */
[----:B------:R-:W-:Y:S01]  /*08f0*/  UMOV UR18, 0x60 ;  /* 0x0000006000127882 */ /* 0x000fe20000000000 */
[----:B------:R-:W-:Y:S01]  /*0900*/  UMOV UR20, UR44 ;  /* 0x0000002c00147c82 */ /* 0x000fe20008000000 */
[----:B------:R-:W-:Y:S01]  /*0910*/  UMOV UR21, UR45 ;  /* 0x0000002d00157c82 */ /* 0x000fe20008000000 */
[----:B------:R-:W-:Y:S01]  /*0920*/  UMOV UR17, UR9 ;  /* 0x0000000900117c82 */ /* 0x000fe20008000000 */
[----:B------:R-:W-:Y:S01]  /*0930*/  UMOV UR19, UR11 ;  /* 0x0000000b00137c82 */ /* 0x000fe20008000000 */
[----:B------:R-:W-:Y:S01]  /*0940*/  UMOV UR42, 0x80 ;  /* 0x00000080002a7882 */ /* 0x000fe20000000000 */
[----:B------:R-:W-:Y:S01]  /*0950*/  UMOV UR41, UR9 ;  /* 0x0000000900297c82 */ /* 0x000fe20008000000 */
[----:B------:R3:W-:Y:S01]  /*0960*/  UTMALDG.4D [UR32], [UR4], desc[UR6] ;  /* 0x00000620040075b4 */ /* 0x0007e20008019000 */
[----:B------:R-:W-:Y:S01]  /*0970*/  UMOV UR43, UR11 ;  /* 0x0000000b002b7c82 */ /* 0x000fe20008000000 */
[----:B------:R3:W-:Y:S01]  /*0980*/  UTMALDG.4D [UR24], [UR4], desc[UR6] ;  /* 0x00000618040075b4 */ /* 0x0007e20008019000 */
[----:B------:R3:W-:Y:S01]  /*0990*/  UTMALDG.4D [UR16], [UR4], desc[UR6] ;  /* 0x00000610040075b4 */ /* 0x0007e20008019000 */
[----:B------:R3:W-:Y:S02]  /*09a0*/  UTMALDG.4D [UR40], [UR4], desc[UR6] ;  /* 0x00000628040075b4 */ /* 0x0007e40008019000 */
[----:B---3--:R-:W-:Y:S01]  /*09b0*/  NOP ;  /* 0x0000000000007918 */ /* 0x008fe20000000000 */
.L_x_6:
[----:B------:R-:W-:Y:S05]  /*09c0*/  BSYNC B0 ;  /* 0x0000000000007941 */ /* 0x000fea0003800000 */
.L_x_5:
[----:B------:R-:W1:Y:S01]  /*09d0*/  LDC R136, c[0x0][0x28c] ;  /* 0x0000a300ff887b82 */ /* 0x000e620000000800 */
[----:B------:R-:W-:Y:S01]  /*09e0*/  BSSY B0, `(.L_x_9) ;  /* 0x00000f8000007945 */ /* 0x000fe20003800000 */
[----:B------:R-:W-:Y:S01]  /*09f0*/  MOV R4, 0x1 ;  /* 0x0000000100047802 */ /* 0x000fe20000000f00 */
[----:B------:R-:W-:Y:S01]  /*0a00*/  IMAD.MOV.U32 R5, RZ, RZ, RZ ;  /* 0x000000ffff057224 */ /* 0x000fe200078e00ff */
[----:B-12---:R-:W-:-:S04]  /*0a10*/  IADD3 R0, R136, 0x3f, RZ ;  /* 0x0000003f88007810 */ /* 0x006fc80007ffe0ff */
[----:B------:R-:W-:-:S04]  /*0a20*/  SHF.R.S32.HI R3, RZ, 0x1f, R0 ;  /* 0x0000001fff037819 */ /* 0x000fc80000011400 */
[----:B------:R-:W-:-:S04]  /*0a30*/  LEA.HI R3, R3, R0, RZ, 0x6 ;  /* 0x0000000003037211 */ /* 0x000fc800078f30ff */
[----:B------:R-:W-:-:S04]  /*0a40*/  SHF.R.S32.HI R138, RZ, 0x6, R3 ;  /* 0x00000006ff8a7819 */ /* 0x000fc80000011403 */
[----:B------:R-:W-:Y:S01]  /*0a50*/  SHF.L.U32 R3, R138, 0x1, RZ ;  /* 0x000000018a037819 */ /* 0x000fe200000006ff */
[----:B------:R-:W-:Y:S06]  /*0a60*/  @!P1 BRA `(.L_x_10) ;  /* 0x0000000c00bc9947 */ /* 0x000fec0003800000 */
[----:B------:R-:W-:Y:S01]  /*0a70*/  ISETP.GE.AND P1, PT, R136, 0x1, PT ;  /* 0x000000018800780c */ /* 0x000fe20003f26270 */
[----:B------:R-:W-:Y:S01]  /*0a80*/  IMAD.MOV.U32 R5, RZ, RZ, RZ ;  /* 0x000000ffff057224 */ /* 0x000fe200078e00ff */
[----:B------:R-:W-:Y:S02]  /*0a90*/  LOP3.LUT R6, R17, 0x1f, RZ, 0xc0, !PT ;  /* 0x0000001f11067812 */ /* 0x000fe400078ec0ff */
[----:B------:R-:W-:-:S09]  /*0aa0*/  MOV R10, RZ ;  /* 0x000000ff000a7202 */ /* 0x000fd20000000f00 */
        /* <DEDUP_REMOVED lines=9> */
.L_x_66:
[----:B-1----:R-:W-:Y:S01]  /*0b40*/  MOV R5, 0x1 ;  /* 0x0000000100057802 */ /* 0x002fe20000000f00 */
[----:B------:R-:W-:Y:S06]  /*0b50*/  @P2 BRA `(.L_x_13) ;  /* 0x0000000000142947 */ /* 0x000fec0003800000 */
[----:B------:R-:W-:Y:S01]  /*0b60*/  ISETP.NE.AND P1, PT, R6, RZ, PT ;  /* 0x000000ff0600720c */ /* 0x000fe20003f25270 */
[----:B------:R-:W-:-:S04]  /*0b70*/  IMAD.MOV.U32 R7, RZ, RZ, 0x5000 ;  /* 0x00005000ff077424 */ /* 0x000fc800078e00ff */
[----:B------:R1:W-:Y:S08]  /*0b80*/  SYNCS.ARRIVE.TRANS64 RZ, [R0+URZ+0x19000], R7 ;  /* 0x0190000700ff79a7 */ /* 0x0003f0000800003f */
[----:B------:R-:W-:Y:S05]  /*0b90*/  @!P1 BRA `(.L_x_13) ;  /* 0x0000000000049947 */ /* 0x000fea0003800000 */
[----:B------:R-:W-:Y:S01]  /*0ba0*/  BPT.TRAP 0x1 ;  /* 0x000000040000795c */ /* 0x000fe20000300000 */
.L_x_13:
[----:B-1----:R-:W1:Y:S01]  /*0bb0*/  S2R R7, SR_CgaCtaId ;  /* 0x0000000000077919 */ /* 0x002e620000008800 */
[----:B------:R-:W-:Y:S01]  /*0bc0*/  R2UR UR9, R0 ;  /* 0x00000000000972ca */ /* 0x000fe200000e0000 */
[----:B------:R-:W-:Y:S01]  /*0bd0*/  ULDC.64 UR4, c[0x0][0x198] ;  /* 0x0000660000047ab9 */ /* 0x000fe20000000a00 */
[----:B------:R-:W-:Y:S01]  /*0be0*/  UMOV UR6, 0x0 ;  /* 0x0000000000067882 */ /* 0x000fe20000000000 */
[----:B------:R-:W-:Y:S01]  /*0bf0*/  UIADD3 UR4, UP0, UR4, 0x1f0, URZ ;  /* 0x000001f004047890 */ /* 0x000fe2000ff1e03f */
[----:B------:R-:W-:Y:S01]  /*0c00*/  MOV R0, 0x400 ;  /* 0x0000040000007802 */ /* 0x000fe20000000f00 */
[----:B------:R-:W-:Y:S01]  /*0c10*/  UMOV UR7, 0x10000000 ;  /* 0x1000000000077882 */ /* 0x000fe20000000000 */
[----:B------:R-:W-:Y:S01]  /*0c20*/  UMOV UR42, URZ ;  /* 0x0000003f002a7c82 */ /* 0x000fe20008000000 */
[----:B------:R-:W-:Y:S01]  /*0c30*/  UIADD3.X UR5, URZ, UR5, URZ, UP0, !UPT ;  /* 0x000000053f057290 */ /* 0x000fe200087fe43f */
[----:B------:R-:W-:Y:S01]  /*0c40*/  ISETP.NE.AND P2, PT, R16, RZ, PT ;  /* 0x000000ff1000720c */ /* 0x000fe20003f45270 */
[----:B------:R-:W-:Y:S01]  /*0c50*/  UMOV UR43, URZ ;  /* 0x0000003f002b7c82 */ /* 0x000fe20008000000 */
[----:B------:R-:W-:Y:S01]  /*0c60*/  UMOV UR26, 0x20 ;  /* 0x00000020001a7882 */ /* 0x000fe20000000000 */
[----:B------:R-:W-:Y:S01]  /*0c70*/  UMOV UR28, UR44 ;  /* 0x0000002c001c7c82 */ /* 0x000fe20008000000 */
[----:B------:R-:W-:Y:S01]  /*0c80*/  UMOV UR29, UR45 ;  /* 0x0000002d001d7c82 */ /* 0x000fe20008000000 */
[----:B------:R-:W-:-:S02]  /*0c90*/  UIADD3 UR40, UR9, 0x5000, URZ ;  /* 0x0000500009287890 */ /* 0x000fc4000fffe03f */
[----:B------:R-:W-:Y:S02]  /*0ca0*/  UIADD3 UR41, UR9, 0x19000, URZ ;  /* 0x0001900009297890 */ /* 0x000fe4000fffe03f */
[----:B------:R-:W-:Y:S02]  /*0cb0*/  UIADD3 UR24, UR9, 0x6000, URZ ;  /* 0x0000600009187890 */ /* 0x000fe4000fffe03f */
[----:B------:R-:W-:Y:S02]  /*0cc0*/  UIADD3 UR16, UR9, 0x7000, URZ ;  /* 0x0000700009107890 */ /* 0x000fe4000fffe03f */
[----:B------:R-:W-:Y:S01]  /*0cd0*/  UIADD3 UR8, UR9, 0x8000, URZ ;  /* 0x0000800009087890 */ /* 0x000fe2000fffe03f */
[----:B------:R-:W-:Y:S02]  /*0ce0*/  UMOV UR27, UR43 ;  /* 0x0000002b001b7c82 */ /* 0x000fe40008000000 */
[----:B------:R2:W-:Y:S01]  /*0cf0*/  UTMALDG.4D [UR40], [UR4], desc[UR6] ;  /* 0x00000628040075b4 */ /* 0x0005e20008019000 */
[----:B------:R-:W-:Y:S01]  /*0d00*/  UMOV UR25, UR41 ;  /* 0x0000002900197c82 */ /* 0x000fe20008000000 */
[----:B------:R-:W-:Y:S01]  /*0d10*/  UMOV UR18, 0x40 ;  /* 0x0000004000127882 */ /* 0x000fe20000000000 */
[----:B------:R-:W-:Y:S01]  /*0d20*/  UMOV UR20, UR44 ;  /* 0x0000002c00147c82 */ /* 0x000fe20008000000 */
[----:B------:R-:W-:Y:S01]  /*0d30*/  UMOV UR21, UR45 ;  /* 0x0000002d00157c82 */ /* 0x000fe20008000000 */
[----:B------:R-:W-:Y:S01]  /*0d40*/  UMOV UR19, UR43 ;  /* 0x0000002b00137c82 */ /* 0x000fe20008000000 */
[----:B------:R-:W-:Y:S01]  /*0d50*/  UMOV UR17, UR41 ;  /* 0x0000002900117c82 */ /* 0x000fe20008000000 */
[----:B-1----:R-:W-:Y:S01]  /*0d60*/  LEA R2, R7, R0, 0x18 ;  /* 0x0000000007027211 */ /* 0x002fe200078ec0ff */
[----:B------:R-:W-:Y:S01]  /*0d70*/  UMOV UR10, 0x60 ;  /* 0x00000060000a7882 */ /* 0x000fe20000000000 */
[----:B------:R-:W-:Y:S01]  /*0d80*/  MOV R7, 0x1 ;  /* 0x0000000100077802 */ /* 0x000fe20000000f00 */
[----:B------:R1:W-:Y:S01]  /*0d90*/  UTMALDG.4D [UR24], [UR4], desc[UR6] ;  /* 0x00000618040075b4 */ /* 0x0003e20008019000 */
[----:B------:R-:W-:Y:S01]  /*0da0*/  UMOV UR12, UR44 ;  /* 0x0000002c000c7c82 */ /* 0x000fe20008000000 */
[----:B------:R-:W-:Y:S01]  /*0db0*/  UMOV UR13, UR45 ;  /* 0x0000002d000d7c82 */ /* 0x000fe20008000000 */
[----:B------:R-:W-:Y:S01]  /*0dc0*/  SHF.L.U32 R7, R7, 0x1f, RZ ;  /* 0x0000001f07077819 */ /* 0x000fe200000006ff */
[----:B------:R-:W-:Y:S01]  /*0dd0*/  UMOV UR11, UR43 ;  /* 0x0000002b000b7c82 */ /* 0x000fe20008000000 */
[----:B------:R-:W-:Y:S01]  /*0de0*/  LEA R0, R5, R2, 0x3 ;  /* 0x0000000205007211 */ /* 0x000fe200078e18ff */
[----:B------:R1:W-:Y:S01]  /*0df0*/  UTMALDG.4D [UR16], [UR4], desc[UR6] ;  /* 0x00000610040075b4 */ /* 0x0003e20008019000 */
[----:B--2---:R-:W-:Y:S01]  /*0e00*/  UIADD3 UR40, UR9, 0x9000, URZ ;  /* 0x0000900009287890 */ /* 0x004fe2000fffe03f */
[----:B------:R-:W-:-:S02]  /*0e10*/  UMOV UR42, 0x80 ;  /* 0x00000080002a7882 */ /* 0x000fc40000000000 */
[----:B------:R-:W-:Y:S02]  /*0e20*/  UMOV UR9, UR41 ;  /* 0x0000002900097c82 */ /* 0x000fe40008000000 */
[----:B------:R1:W-:Y:S04]  /*0e30*/  UTMALDG.4D [UR8], [UR4], desc[UR6] ;  /* 0x00000608040075b4 */ /* 0x0003e80008019000 */
[----:B------:R1:W-:Y:S01]  /*0e40*/  UTMALDG.4D [UR40], [UR4], desc[UR6] ;  /* 0x00000628040075b4 */ /* 0x0003e20008019000 */
[----:B------:R-:W2:Y:S02]  /*0e50*/  SYNCS.PHASECHK.TRANS64.TRYWAIT P1, [R0+URZ+0x19020], R7 ;  /* 0x01902007000075a7 */ /* 0x000ea4000802017f */
[----:B-12---:R-:W-:Y:S05]  /*0e60*/  @!P1 BRA `(.L_x_14) ;  /* 0x0000007800649947 */ /* 0x006fea0003800000 */
.L_x_67:
[----:B------:R-:W-:Y:S01]  /*0e70*/  IMAD.MOV.U32 R10, RZ, RZ, 0x1 ;  /* 0x00000001ff0a7424 */ /* 0x000fe200078e00ff */
[----:B------:R-:W-:Y:S06]  /*0e80*/  @P2 BRA `(.L_x_15) ;  /* 0x0000000000142947 */ /* 0x000fec0003800000 */
[----:B------:R-:W-:Y:S02]  /*0e90*/  ISETP.NE.AND P1, PT, R6, RZ, PT ;  /* 0x000000ff0600720c */ /* 0x000fe40003f25270 */
[----:B-1----:R-:W-:-:S04]  /*0ea0*/  MOV R7, 0x5000 ;  /* 0x0000500000077802 */ /* 0x002fc80000000f00 */
[----:B------:R2:W-:Y:S07]  /*0eb0*/  SYNCS.ARRIVE.TRANS64 RZ, [R0+URZ+0x19000], R7 ;  /* 0x0190000700ff79a7 */ /* 0x0005ee000800003f */
[----:B------:R-:W-:Y:S05]  /*0ec0*/  @!P1 BRA `(.L_x_15) ;  /* 0x0000000000049947 */ /* 0x000fea0003800000 */
[----:B------:R-:W-:Y:S01]  /*0ed0*/  BPT.TRAP 0x1 ;  /* 0x000000040000795c */ /* 0x000fe20000300000 */
.L_x_15:
[C---:B------:R-:W-:Y:S01]  /*0ee0*/  IMAD R2, R5.reuse, 0x5000, R2 ;  /* 0x0000500005027824 */ /* 0x040fe200078e0202 */
[----:B------:R-:W-:Y:S01]  /*0ef0*/  R2UR UR33, R0 ;  /* 0x00000000002172ca */ /* 0x000fe200000e0000 */
[----:B------:R-:W-:Y:S01]  /*0f00*/  ULDC.64 UR4, c[0x0][0x198] ;  /* 0x0000660000047ab9 */ /* 0x000fe20000000a00 */
[----:B------:R-:W-:Y:S01]  /*0f10*/  UMOV UR35, URZ ;  /* 0x0000003f00237c82 */ /* 0x000fe20008000000 */
[----:B------:R-:W-:Y:S01]  /*0f20*/  UIADD3 UR4, UP0, UR4, 0x2f0, URZ ;  /* 0x000002f004047890 */ /* 0x000fe2000ff1e03f */
[----:B------:R-:W-:Y:S01]  /*0f30*/  R2UR UR40, R2 ;  /* 0x00000000022872ca */ /* 0x000fe200000e0000 */
[----:B------:R-:W-:Y:S01]  /*0f40*/  UMOV UR6, 0x0 ;  /* 0x0000000000067882 */ /* 0x000fe20000000000 */
[----:B------:R-:W-:Y:S01]  /*0f50*/  UMOV UR7, 0x10000000 ;  /* 0x1000000000077882 */ /* 0x000fe20000000000 */
[----:B------:R-:W-:Y:S01]  /*0f60*/  UIADD3.X UR5, URZ, UR5, URZ, UP0, !UPT ;  /* 0x000000053f057290 */ /* 0x000fe200087fe43f */
[----:B------:R-:W-:Y:S01]  /*0f70*/  IADD3 R5, R5, 0x1, RZ ;  /* 0x0000000105057810 */ /* 0x000fe20007ffe0ff */
[----:B------:R-:W-:Y:S01]  /*0f80*/  UMOV UR34, URZ ;  /* 0x0000003f00227c82 */ /* 0x000fe20008000000 */
[----:B------:R-:W-:Y:S01]  /*0f90*/  UMOV UR36, UR44 ;  /* 0x0000002c00247c82 */ /* 0x000fe20008000000 */
[----:B------:R-:W-:Y:S01]  /*0fa0*/  UMOV UR37, UR45 ;  /* 0x0000002d00257c82 */ /* 0x000fe20008000000 */
[----:B------:R-:W-:Y:S01]  /*0fb0*/  UMOV UR26, 0x20 ;  /* 0x00000020001a7882 */ /* 0x000fe20000000000 */
[----:B------:R-:W-:Y:S01]  /*0fc0*/  UIADD3 UR33, UR33, 0x19000, URZ ;  /* 0x0001900021217890 */ /* 0x000fe2000fffe03f */
[----:B------:R-:W-:Y:S01]  /*0fd0*/  UMOV UR28, UR44 ;  /* 0x0000002c001c7c82 */ /* 0x000fe20008000000 */
[----:B------:R-:W-:-:S02]  /*0fe0*/  UMOV UR29, UR45 ;  /* 0x0000002d001d7c82 */ /* 0x000fc40008000000 */
[----:B------:R-:W-:Y:S02]  /*0ff0*/  UIADD3 UR32, UR40, 0x5000, URZ ;  /* 0x0000500028207890 */ /* 0x000fe4000fffe03f */
[----:B------:R-:W-:Y:S02]  /*1000*/  UIADD3 UR24, UR40, 0x6000, URZ ;  /* 0x0000600028187890 */ /* 0x000fe4000fffe03f */
[----:B------:R-:W-:Y:S02]  /*1010*/  UIADD3 UR16, UR40, 0x7000, URZ ;  /* 0x0000700028107890 */ /* 0x000fe4000fffe03f */
[----:B------:R-:W-:Y:S02]  /*1020*/  UIADD3 UR8, UR40, 0x8000, URZ ;  /* 0x0000800028087890 */ /* 0x000fe4000fffe03f */
[----:B------:R-:W-:Y:S01]  /*1030*/  UIADD3 UR40, UR40, 0x9000, URZ ;  /* 0x0000900028287890 */ /* 0x000fe2000fffe03f */
[----:B------:R3:W-:Y:S01]  /*1040*/  UTMALDG.4D [UR32], [UR4], desc[UR6] ;  /* 0x00000620040075b4 */ /* 0x0007e20008019000 */
[----:B------:R-:W-:Y:S01]  /*1050*/  UMOV UR27, UR35 ;  /* 0x00000023001b7c82 */ /* 0x000fe20008000000 */
[----:B------:R-:W-:Y:S01]  /*1060*/  UMOV UR25, UR33 ;  /* 0x0000002100197c82 */ /* 0x000fe20008000000 */
[----:B------:R-:W-:Y:S01]  /*1070*/  UMOV UR18, 0x40 ;  /* 0x0000004000127882 */ /* 0x000fe20000000000 */
[----:B------:R-:W-:Y:S01]  /*1080*/  UMOV UR20, UR44 ;  /* 0x0000002c00147c82 */ /* 0x000fe20008000000 */
[----:B------:R-:W-:Y:S01]  /*1090*/  UMOV UR21, UR45 ;  /* 0x0000002d00157c82 */ /* 0x000fe20008000000 */
[----:B------:R-:W-:Y:S01]  /*10a0*/  UMOV UR19, UR35 ;  /* 0x0000002300137c82 */ /* 0x000fe20008000000 */
[----:B------:R-:W-:Y:S01]  /*10b0*/  UMOV UR17, UR33 ;  /* 0x0000002100117c82 */ /* 0x000fe20008000000 */
[----:B------:R-:W-:Y:S01]  /*10c0*/  UMOV UR10, 0x60 ;  /* 0x00000060000a7882 */ /* 0x000fe20000000000 */
[----:B------:R-:W-:Y:S01]  /*10d0*/  UMOV UR12, UR44 ;  /* 0x0000002c000c7c82 */ /* 0x000fe20008000000 */
[----:B------:R-:W-:Y:S01]  /*10e0*/  UMOV UR13, UR45 ;  /* 0x0000002d000d7c82 */ /* 0x000fe20008000000 */
[----:B------:R3:W-:Y:S01]  /*10f0*/  UTMALDG.4D [UR24], [UR4], desc[UR6] ;  /* 0x00000618040075b4 */ /* 0x0007e20008019000 */
[----:B------:R-:W-:Y:S01]  /*1100*/  UMOV UR11, UR35 ;  /* 0x00000023000b7c82 */ /* 0x000fe20008000000 */
[----:B------:R-:W-:Y:S01]  /*1110*/  UMOV UR9, UR33 ;  /* 0x0000002100097c82 */ /* 0x000fe20008000000 */
[----:B------:R-:W-:Y:S01]  /*1120*/  UMOV UR42, 0x80 ;  /* 0x00000080002a7882 */ /* 0x000fe20000000000 */
[----:B------:R-:W-:Y:S01]  /*1130*/  UMOV UR43, UR35 ;  /* 0x00000023002b7c82 */ /* 0x000fe20008000000 */
[----:B------:R-:W-:Y:S01]  /*1140*/  UMOV UR41, UR33 ;  /* 0x0000002100297c82 */ /* 0x000fe20008000000 */
[----:B------:R3:W-:Y:S01]  /*1150*/  UTMALDG.4D [UR16], [UR4], desc[UR6] ;  /* 0x00000610040075b4 */ /* 0x0007e20008019000 */
[----:B------:R3:W-:Y:S01]  /*1160*/  UTMALDG.4D [UR8], [UR4], desc[UR6] ;  /* 0x00000608040075b4 */ /* 0x0007e20008019000 */
[----:B------:R3:W-:Y:S02]  /*1170*/  UTMALDG.4D [UR40], [UR4], desc[UR6] ;  /* 0x00000628040075b4 */ /* 0x0007e40008019000 */
[----:B---3--:R-:W-:Y:S01]  /*1180*/  NOP ;  /* 0x0000000000007918 */ /* 0x008fe20000000000 */
.L_x_11:
[----:B------:R-:W-:Y:S01]  /*1190*/  ISETP.GE.AND P1, PT, R136, 0x41, PT ;  /* 0x000000418800780c */ /* 0x000fe20003f26270 */
[----:B------:R-:W-:-:S12]  /*11a0*/  IMAD.MOV.U32 R4, RZ, RZ, 0x1 ;  /* 0x00000001ff047424 */ /* 0x000fd800078e00ff */
[----:B------:R-:W-:Y:S05]  /*11b0*/  @!P1 BRA `(.L_x_16) ;  /* 0x0000000400e49947 */ /* 0x000fea0003800000 */
[----:B-12---:R-:W1:Y:S01]  /*11c0*/  S2R R7, SR_CgaCtaId ;  /* 0x0000000000077919 */ /* 0x006e620000008800 */
[----:B------:R-:W-:Y:S02]  /*11d0*/  MOV R0, 0x400 ;  /* 0x0000040000007802 */ /* 0x000fe40000000f00 */
[----:B------:R-:W-:Y:S02]  /*11e0*/  MOV R2, 0x1 ;  /* 0x0000000100027802 */ /* 0x000fe40000000f00 */
[----:B------:R-:W-:Y:S02]  /*11f0*/  ISETP.NE.AND P2, PT, R16, RZ, PT ;  /* 0x000000ff1000720c */ /* 0x000fe40003f45270 */
[----:B-1----:R-:W-:Y:S02]  /*1200*/  LEA R0, R7, R0, 0x18 ;  /* 0x0000000007007211 */ /* 0x002fe400078ec0ff */
[----:B------:R-:W-:Y:S02]  /*1210*/  SHF.L.U32 R7, R2, 0x1f, RZ ;  /* 0x0000001f02077819 */ /* 0x000fe400000006ff */
[----:B------:R-:W-:-:S04]  /*1220*/  LEA R2, R5, R0, 0x3 ;  /* 0x0000000005027211 */ /* 0x000fc800078e18ff */
[----:B------:R-:W1:Y:S02]  /*1230*/  SYNCS.PHASECHK.TRANS64.TRYWAIT P1, [R2+URZ+0x19020], R7 ;  /* 0x01902007020075a7 */ /* 0x000e64000802017f */
[----:B-1----:R-:W-:Y:S05]  /*1240*/  @!P1 BRA `(.L_x_17) ;  /* 0x0000007400809947 */ /* 0x002fea0003800000 */
.L_x_68:
[----:B------:R-:W-:Y:S05]  /*1250*/  @P2 BRA `(.L_x_18) ;  /* 0x0000000000142947 */ /* 0x000fea0003800000 */
[----:B------:R-:W-:Y:S01]  /*1260*/  ISETP.NE.AND P1, PT, R6, RZ, PT ;  /* 0x000000ff0600720c */ /* 0x000fe20003f25270 */
[----:B-1----:R-:W-:-:S04]  /*1270*/  IMAD.MOV.U32 R7, RZ, RZ, 0x5000 ;  /* 0x00005000ff077424 */ /* 0x002fc800078e00ff */
[----:B------:R2:W-:Y:S08]  /*1280*/  SYNCS.ARRIVE.TRANS64 RZ, [R2+URZ+0x19000], R7 ;  /* 0x0190000702ff79a7 */ /* 0x0005f0000800003f */
[----:B------:R-:W-:Y:S05]  /*1290*/  @!P1 BRA `(.L_x_18) ;  /* 0x0000000000049947 */ /* 0x000fea0003800000 */
[----:B------:R-:W-:Y:S01]  /*12a0*/  BPT.TRAP 0x1 ;  /* 0x000000040000795c */ /* 0x000fe20000300000 */
.L_x_18:
[----:B-12---:R-:W1:Y:S01]  /*12b0*/  S2R R7, SR_CgaCtaId ;  /* 0x0000000000077919 */ /* 0x006e620000008800 */
[C---:B------:R-:W-:Y:S01]  /*12c0*/  IMAD R0, R5.reuse, 0x5000, R0 ;  /* 0x0000500005007824 */ /* 0x040fe200078e0200 */
[----:B------:R-:W-:Y:S01]  /*12d0*/  R2UR UR27, R10 ;  /* 0x000000000a1b72ca */ /* 0x000fe200000e0000 */
[----:B------:R-:W-:Y:S01]  /*12e0*/  ULDC.64 UR4, c[0x0][0x198] ;  /* 0x0000660000047ab9 */ /* 0x000fe20000000a00 */
[----:B------:R-:W-:Y:S01]  /*12f0*/  R2UR UR25, R2 ;  /* 0x00000000021972ca */ /* 0x000fe200000e0000 */
[----:B------:R-:W-:Y:S01]  /*1300*/  UIADD3 UR4, UP0, UR4, 0x1f0, URZ ;  /* 0x000001f004047890 */ /* 0x000fe2000ff1e03f */
[----:B------:R-:W-:Y:S01]  /*1310*/  R2UR UR9, R0 ;  /* 0x00000000000972ca */ /* 0x000fe200000e0000 */
[----:B------:R-:W-:Y:S01]  /*1320*/  UMOV UR6, 0x0 ;  /* 0x0000000000067882 */ /* 0x000fe20000000000 */
[----:B------:R-:W-:Y:S01]  /*1330*/  IADD3 R5, R5, 0x1, RZ ;  /* 0x0000000105057810 */ /* 0x000fe20007ffe0ff */
[----:B------:R-:W-:Y:S01]  /*1340*/  UIADD3.X UR5, URZ, UR5, URZ, UP0, !UPT ;  /* 0x000000053f057290 */ /* 0x000fe200087fe43f */
[----:B------:R-:W-:Y:S01]  /*1350*/  MOV R0, 0x400 ;  /* 0x0000040000007802 */ /* 0x000fe20000000f00 */
[----:B------:R-:W-:Y:S01]  /*1360*/  UMOV UR7, 0x10000000 ;  /* 0x1000000000077882 */ /* 0x000fe20000000000 */
[----:B------:R-:W-:Y:S01]  /*1370*/  UMOV UR26, URZ ;  /* 0x0000003f001a7c82 */ /* 0x000fe20008000000 */
[----:B------:R-:W-:Y:S01]  /*1380*/  UMOV UR28, UR44 ;  /* 0x0000002c001c7c82 */ /* 0x000fe20008000000 */
[----:B------:R-:W-:Y:S01]  /*1390*/  UMOV UR29, UR45 ;  /* 0x0000002d001d7c82 */ /* 0x000fe20008000000 */
[----:B------:R-:W-:Y:S01]  /*13a0*/  USHF.L.U32 UR27, UR27, 0x6, URZ ;  /* 0x000000061b1b7899 */ /* 0x000fe2000800063f */
[C---:B------:R-:W-:Y:S01]  /*13b0*/  ISETP.NE.AND P2, PT, R5.reuse, 0x4, PT ;  /* 0x000000040500780c */ /* 0x040fe20003f45270 */
[----:B------:R-:W-:Y:S01]  /*13c0*/  UIADD3 UR25, UR25, 0x19000, URZ ;  /* 0x0001900019197890 */ /* 0x000fe2000fffe03f */
[C---:B------:R-:W-:Y:S01]  /*13d0*/  ISETP.NE.AND P1, PT, R5.reuse, 0x4, PT ;  /* 0x000000040500780c */ /* 0x040fe20003f25270 */
[----:B------:R-:W-:Y:S01]  /*13e0*/  UIADD3 UR24, UR9, 0x5000, URZ ;  /* 0x0000500009187890 */ /* 0x000fe2000fffe03f */
[----:B------:R-:W-:Y:S01]  /*13f0*/  SEL R5, R5, RZ, P2 ;  /* 0x000000ff05057207 */ /* 0x000fe20001000000 */
[----:B------:R-:W-:Y:S01]  /*1400*/  UIADD3 UR40, UR9, 0x6000, URZ ;  /* 0x0000600009287890 */ /* 0x000fe2000fffe03f */
[----:B------:R-:W-:Y:S01]  /*1410*/  SEL R4, RZ, 0x1, !P1 ;  /* 0x00000001ff047807 */ /* 0x000fe20004800000 */
[----:B------:R-:W-:Y:S01]  /*1420*/  UMOV UR42, 0x20 ;  /* 0x00000020002a7882 */ /* 0x000fe20000000000 */
[----:B------:R-:W-:Y:S01]  /*1430*/  UMOV UR41, UR25 ;  /* 0x0000001900297c82 */ /* 0x000fe20008000000 */
[----:B------:R-:W-:Y:S01]  /*1440*/  UMOV UR43, UR27 ;  /* 0x0000001b002b7c82 */ /* 0x000fe20008000000 */
[----:B------:R-:W-:Y:S01]  /*1450*/  UIADD3 UR16, UR9, 0x7000, URZ ;  /* 0x0000700009107890 */ /* 0x000fe2000fffe03f */
[----:B------:R-:W-:Y:S01]  /*1460*/  ISETP.NE.AND P2, PT, R16, RZ, PT ;  /* 0x000000ff1000720c */ /* 0x000fe20003f45270 */
[----:B------:R-:W-:Y:S01]  /*1470*/  UTMALDG.4D [UR24], [UR4], desc[UR6] ;  /* 0x00000618040075b4 */ /* 0x000fe20008019000 */
[----:B------:R-:W-:Y:S01]  /*1480*/  UIADD3 UR8, UR9, 0x8000, URZ ;  /* 0x0000800009087890 */ /* 0x000fe2000fffe03f */
[----:B------:R-:W-:Y:S01]  /*1490*/  UMOV UR18, 0x40 ;  /* 0x0000004000127882 */ /* 0x000fe20000000000 */
[----:B-1----:R-:W-:Y:S01]  /*14a0*/  LEA R2, R7, R0, 0x18 ;  /* 0x0000000007027211 */ /* 0x002fe200078ec0ff */
[----:B------:R-:W-:Y:S01]  /*14b0*/  UMOV UR20, UR44 ;  /* 0x0000002c00147c82 */ /* 0x000fe20008000000 */
[----:B------:R-:W-:Y:S01]  /*14c0*/  UMOV UR21, UR45 ;  /* 0x0000002d00157c82 */ /* 0x000fe20008000000 */
[----:B------:R-:W-:Y:S01]  /*14d0*/  UMOV UR17, UR25 ;  /* 0x0000001900117c82 */ /* 0x000fe20008000000 */
[----:B------:R1:W-:Y:S01]  /*14e0*/  UTMALDG.4D [UR40], [UR4], desc[UR6] ;  /* 0x00000628040075b4 */ /* 0x0003e20008019000 */
[----:B------:R-:W-:Y:S01]  /*14f0*/  UMOV UR19, UR27 ;  /* 0x0000001b00137c82 */ /* 0x000fe20008000000 */
[----:B------:R-:W-:Y:S01]  /*1500*/  UMOV UR10, 0x60 ;  /* 0x00000060000a7882 */ /* 0x000fe20000000000 */
[----:B------:R-:W-:Y:S01]  /*1510*/  UMOV UR12, UR44 ;  /* 0x0000002c000c7c82 */ /* 0x000fe20008000000 */
[----:B------:R-:W-:Y:S01]  /*1520*/  UMOV UR13, UR45 ;  /* 0x0000002d000d7c82 */ /* 0x000fe20008000000 */
[----:B------:R-:W-:Y:S01]  /*1530*/  UMOV UR11, UR27 ;  /* 0x0000001b000b7c82 */ /* 0x000fe20008000000 */
[----:B------:R-:W-:-:S02]  /*1540*/  LEA R7, R5, R2, 0x3 ;  /* 0x0000000205077211 */ /* 0x000fc400078e18ff */
[----:B------:R-:W-:Y:S01]  /*1550*/  SHF.L.U32 R0, R4, 0x1f, RZ ;  /* 0x0000001f04007819 */ /* 0x000fe200000006ff */
[----:B------:R2:W-:Y:S01]  /*1560*/  UTMALDG.4D [UR16], [UR4], desc[UR6] ;  /* 0x00000610040075b4 */ /* 0x0005e20008019000 */
[----:B-1----:R-:W-:Y:S01]  /*1570*/  UIADD3 UR40, UR9, 0x9000, URZ ;  /* 0x0000900009287890 */ /* 0x002fe2000fffe03f */
[----:B------:R-:W-:Y:S02]  /*1580*/  UMOV UR42, 0x80 ;  /* 0x00000080002a7882 */ /* 0x000fe40000000000 */
[----:B------:R-:W-:Y:S02]  /*1590*/  UMOV UR9, UR25 ;  /* 0x0000001900097c82 */ /* 0x000fe40008000000 */
[----:B------:R2:W-:Y:S04]  /*15a0*/  UTMALDG.4D [UR8], [UR4], desc[UR6] ;  /* 0x00000608040075b4 */ /* 0x0005e80008019000 */
[----:B------:R2:W-:Y:S01]  /*15b0*/  UTMALDG.4D [UR40], [UR4], desc[UR6] ;  /* 0x00000628040075b4 */ /* 0x0005e20008019000 */
[----:B------:R-:W1:Y:S02]  /*15c0*/  SYNCS.PHASECHK.TRANS64.TRYWAIT P1, [R7+URZ+0x19020], R0 ;  /* 0x01902000070075a7 */ /* 0x000e64000802017f */
[----:B-12---:R-:W-:Y:S05]  /*15d0*/  @!P1 BRA `(.L_x_19) ;  /* 0x0000007000b09947 */ /* 0x006fea0003800000 */
.L_x_69:
[----:B------:R-:W-:Y:S05]  /*15e0*/  @P2 BRA `(.L_x_20) ;  /* 0x0000000000142947 */ /* 0x000fea0003800000 */
[----:B------:R-:W-:Y:S01]  /*15f0*/  ISETP.NE.AND P1, PT, R6, RZ, PT ;  /* 0x000000ff0600720c */ /* 0x000fe20003f25270 */
[----:B-1----:R-:W-:-:S04]  /*1600*/  IMAD.MOV.U32 R0, RZ, RZ, 0x5000 ;  /* 0x00005000ff007424 */ /* 0x002fc800078e00ff */
[----:B------:R2:W-:Y:S08]  /*1610*/  SYNCS.ARRIVE.TRANS64 RZ, [R7+URZ+0x19000], R0 ;  /* 0x0190000007ff79a7 */ /* 0x0005f0000800003f */
[----:B------:R-:W-:Y:S05]  /*1620*/  @!P1 BRA `(.L_x_20) ;  /* 0x0000000000049947 */ /* 0x000fea0003800000 */
[----:B------:R-:W-:Y:S01]  /*1630*/  BPT.TRAP 0x1 ;  /* 0x000000040000795c */ /* 0x000fe20000300000 */
.L_x_20:
[----:B------:R-:W-:Y:S01]  /*1640*/  IMAD R2, R5, 0x5000, R2 ;  /* 0x0000500005027824 */ /* 0x000fe200078e0202 */
[----:B------:R-:W-:Y:S01]  /*1650*/  R2UR UR33, R7 ;  /* 0x00000000072172ca */ /* 0x000fe200000e0000 */
[----:B------:R-:W-:Y:S01]  /*1660*/  ULDC.64 UR4, c[0x0][0x198] ;  /* 0x0000660000047ab9 */ /* 0x000fe20000000a00 */
[----:B------:R-:W-:Y:S01]  /*1670*/  R2UR UR35, R10 ;  /* 0x000000000a2372ca */ /* 0x000fe200000e0000 */
[----:B------:R-:W-:Y:S01]  /*1680*/  UIADD3 UR4, UP0, UR4, 0x2f0, URZ ;  /* 0x000002f004047890 */ /* 0x000fe2000ff1e03f */
[----:B------:R-:W-:Y:S01]  /*1690*/  R2UR UR40, R2 ;  /* 0x00000000022872ca */ /* 0x000fe200000e0000 */
[----:B------:R-:W-:Y:S01]  /*16a0*/  UMOV UR6, 0x0 ;  /* 0x0000000000067882 */ /* 0x000fe20000000000 */
[----:B------:R-:W-:Y:S01]  /*16b0*/  UMOV UR7, 0x10000000 ;  /* 0x1000000000077882 */ /* 0x000fe20000000000 */
[----:B------:R-:W-:Y:S01]  /*16c0*/  UIADD3.X UR5, URZ, UR5, URZ, UP0, !UPT ;  /* 0x000000053f057290 */ /* 0x000fe200087fe43f */
[----:B-12---:R-:W-:Y:S01]  /*16d0*/  IADD3 R0, R5, 0x1, RZ ;  /* 0x0000000105007810 */ /* 0x006fe20007ffe0ff */
[----:B------:R-:W-:Y:S01]  /*16e0*/  UMOV UR34, URZ ;  /* 0x0000003f00227c82 */ /* 0x000fe20008000000 */
[----:B------:R-:W-:Y:S01]  /*16f0*/  UMOV UR36, UR44 ;  /* 0x0000002c00247c82 */ /* 0x000fe20008000000 */
[----:B------:R-:W-:Y:S01]  /*1700*/  UMOV UR37, UR45 ;  /* 0x0000002d00257c82 */ /* 0x000fe20008000000 */
[----:B------:R-:W-:Y:S01]  /*1710*/  UMOV UR26, 0x20 ;  /* 0x00000020001a7882 */ /* 0x000fe20000000000 */
[----:B------:R-:W-:Y:S01]  /*1720*/  UIADD3 UR33, UR33, 0x19000, URZ ;  /* 0x0001900021217890 */ /* 0x000fe2000fffe03f */
[----:B------:R-:W-:Y:S01]  /*1730*/  ISETP.NE.AND P1, PT, R0, 0x4, PT ;  /* 0x000000040000780c */ /* 0x000fe20003f25270 */
[----:B------:R-:W-:Y:S01]  /*1740*/  USHF.L.U32 UR35, UR35, 0x6, URZ ;  /* 0x0000000623237899 */ /* 0x000fe2000800063f */
[----:B------:R-:W-:Y:S01]  /*1750*/  IADD3 R10, R10, 0x1, RZ ;  /* 0x000000010a0a7810 */ /* 0x000fe20007ffe0ff */
[----:B------:R-:W-:Y:S01]  /*1760*/  UIADD3 UR32, UR40, 0x5000, URZ ;  /* 0x0000500028207890 */ /* 0x000fe2000fffe03f */
[----:B------:R-:W-:Y:S01]  /*1770*/  SEL R5, RZ, 0x1, P1 ;  /* 0x00000001ff057807 */ /* 0x000fe20000800000 */
[----:B------:R-:W-:-:S02]  /*1780*/  UIADD3 UR24, UR40, 0x6000, URZ ;  /* 0x0000600028187890 */ /* 0x000fc4000fffe03f */
[----:B------:R-:W-:Y:S01]  /*1790*/  UIADD3 UR16, UR40, 0x7000, URZ ;  /* 0x0000700028107890 */ /* 0x000fe2000fffe03f */
[----:B------:R-:W-:Y:S01]  /*17a0*/  LOP3.LUT R4, R4, R5, RZ, 0x3c, !PT ;  /* 0x0000000504047212 */ /* 0x000fe200078e3cff */
[----:B------:R-:W-:Y:S01]  /*17b0*/  UIADD3 UR8, UR40, 0x8000, URZ ;  /* 0x0000800028087890 */ /* 0x000fe2000fffe03f */
[----:B------:R-:W-:Y:S01]  /*17c0*/  SEL R5, R0, RZ, P1 ;  /* 0x000000ff00057207 */ /* 0x000fe20000800000 */
[----:B------:R-:W-:Y:S01]  /*17d0*/  UIADD3 UR40, UR40, 0x9000, URZ ;  /* 0x0000900028287890 */ /* 0x000fe2000fffe03f */
[----:B------:R3:W-:Y:S01]  /*17e0*/  UTMALDG.4D [UR32], [UR4], desc[UR6] ;  /* 0x00000620040075b4 */ /* 0x0007e20008019000 */
[----:B------:R-:W-:Y:S01]  /*17f0*/  UMOV UR28, UR44 ;  /* 0x0000002c001c7c82 */ /* 0x000fe20008000000 */
[----:B------:R-:W-:Y:S01]  /*1800*/  UMOV UR29, UR45 ;  /* 0x0000002d001d7c82 */ /* 0x000fe20008000000 */
        /* <DEDUP_REMOVED lines=20> */
.L_x_16:
[----:B------:R-:W-:-:S07]  /*1950*/  VIADD R3, R3, 0xfffffffc ;  /* 0xfffffffc03037836 */ /* 0x000fce0000000000 */
.L_x_10:
[----:B------:R-:W-:Y:S05]  /*1960*/  BSYNC B0 ;  /* 0x0000000000007941 */ /* 0x000fea0003800000 */
.L_x_9:
[----:B-12---:R-:W1:Y:S01]  /*1970*/  S2R R7, SR_CgaCtaId ;  /* 0x0000000000077919 */ /* 0x006e620000008800 */
[----:B------:R-:W-:Y:S02]  /*1980*/  MOV R2, 0x400 ;  /* 0x0000040000027802 */ /* 0x000fe40000000f00 */
[----:B------:R-:W-:Y:S02]  /*1990*/  SHF.L.U32 R65, RZ, 0x1f, RZ ;  /* 0x0000001fff417819 */ /* 0x000fe400000006ff */
[----:B-1----:R-:W-:-:S04]  /*19a0*/  LEA R2, R7, R2, 0x18 ;  /* 0x0000000207027211 */ /* 0x002fc800078ec0ff */
[----:B------:R-:W1:Y:S02]  /*19b0*/  SYNCS.PHASECHK.TRANS64.TRYWAIT P1, [R2+URZ+0x19040], R65 ;  /* 0x01904041020075a7 */ /* 0x000e64000802017f */
[----:B-1----:R-:W-:Y:S05]  /*19c0*/  @!P1 BRA `(.L_x_21) ;  /* 0x0000006c00c89947 */ /* 0x002fea0003800000 */
.L_x_70:
[----:B------:R-:W2:Y:S01]  /*19d0*/  SYNCS.PHASECHK.TRANS64.TRYWAIT P1, [R2+URZ+0x19000], R65 ;  /* 0x01900041020075a7 */ /* 0x000ea2000802017f */
[----:B------:R-:W-:Y:S01]  /*19e0*/  MOV R13, RZ ;  /* 0x000000ff000d7202 */ /* 0x000fe20000000f00 */
[----:B--2---:R-:W-:Y:S06]  /*19f0*/  @!P1 BRA `(.L_x_22) ;  /* 0x0000006c00d09947 */ /* 0x004fec0003800000 */
.L_x_71:
[----:B------:R-:W-:Y:S05]  /*1a00*/  WARPSYNC.ALL ;  /* 0x0000000000007948 */ /* 0x000fea0003800000 */
[C---:B------:R-:W-:Y:S01]  /*1a10*/  R2UR UR15, R2.reuse ;  /* 0x00000000020f72ca */ /* 0x040fe200000e0000 */
[----:B------:R-:W-:Y:S01]  /*1a20*/  WARPGROUP.ARRIVE ;  /* 0x00000000000079c5 */ /* 0x000fe20000000000 */
[----:B------:R-:W-:Y:S01]  /*1a30*/  R2UR UR4, R2 ;  /* 0x00000000020472ca */ /* 0x000fe200000e0000 */
[----:B------:R-:W-:Y:S01]  /*1a40*/  UMOV UR7, 0x80000020 ;  /* 0x8000002000077882 */ /* 0x000fe20000000000 */
[----:B------:R-:W-:Y:S01]  /*1a50*/  UMOV UR23, 0x80000020 ;  /* 0x8000002000177882 */ /* 0x000fe20000000000 */
[----:B------:R-:W-:Y:S01]  /*1a60*/  UMOV UR21, UR7 ;  /* 0x0000000700157c82 */ /* 0x000fe20008000000 */
[----:B------:R-:W-:Y:S01]  /*1a70*/  IMAD.U32 R23, RZ, RZ, UR7 ;  /* 0x00000007ff177e24 */ /* 0x000fe2000f8e00ff */
[----:B------:R-:W-:Y:S01]  /*1a80*/  UMOV UR7, 0x80000020 ;  /* 0x8000002000077882 */ /* 0x000fe20000000000 */
[----:B------:R-:W-:Y:S01]  /*1a90*/  UMOV UR11, 0x80000020 ;  /* 0x80000020000b7882 */ /* 0x000fe20000000000 */
[----:B------:R-:W-:Y:S01]  /*1aa0*/  UMOV UR9, UR7 ;  /* 0x0000000700097c82 */ /* 0x000fe20008000000 */
[----:B------:R-:W-:Y:S01]  /*1ab0*/  MOV R21, UR7 ;  /* 0x0000000700157c02 */ /* 0x000fe20008000f00 */
[----:B------:R-:W-:Y:S01]  /*1ac0*/  UMOV UR7, 0x80000020 ;  /* 0x8000002000077882 */ /* 0x000fe20000000000 */
[----:B------:R-:W-:Y:S01]  /*1ad0*/  UMOV UR57, 0x80000020 ;  /* 0x8000002000397882 */ /* 0x000fe20000000000 */
[----:B------:R-:W-:Y:S01]  /*1ae0*/  UIADD3 UR15, UR15, 0x5000, URZ ;  /* 0x000050000f0f7890 */ /* 0x000fe2000fffe03f */
[----:B------:R-:W-:Y:S01]  /*1af0*/  MOV R19, UR7 ;  /* 0x0000000700137c02 */ /* 0x000fe20008000f00 */
[----:B------:R-:W-:-:S02]  /*1b00*/  USHF.R.U32.HI UR4, URZ, 0x4, UR4 ;  /* 0x000000043f047899 */ /* 0x000fc40008011604 */
[----:B------:R-:W-:Y:S02]  /*1b10*/  USHF.R.U32.HI UR15, URZ, 0x4, UR15 ;  /* 0x000000043f0f7899 */ /* 0x000fe4000801160f */
[----:B------:R-:W-:Y:S02]  /*1b20*/  ULOP3.LUT UR4, UR4, 0x3fff, URZ, 0xc0, !UPT ;  /* 0x00003fff04047892 */ /* 0x000fe4000f8ec03f */
[----:B------:R-:W-:Y:S02]  /*1b30*/  ULOP3.LUT UR15, UR15, 0x3fff, URZ, 0xc0, !UPT ;  /* 0x00003fff0f0f7892 */ /* 0x000fe4000f8ec03f */
[----:B------:R-:W-:Y:S02]  /*1b40*/  ULOP3.LUT UR4, UR4, 0x10000, URZ, 0xfc, !UPT ;  /* 0x0001000004047892 */ /* 0x000fe4000f8efc3f */
[----:B------:R-:W-:Y:S02]  /*1b50*/  ULOP3.LUT UR22, UR15, 0x10000, URZ, 0xfc, !UPT ;  /* 0x000100000f167892 */ /* 0x000fe4000f8efc3f */
[----:B------:R-:W-:-:S02]  /*1b60*/  UIADD3 UR5, UR4, 0x2, URZ ;  /* 0x0000000204057890 */ /* 0x000fc4000fffe03f */
[----:B------:R-:W-:Y:S01]  /*1b70*/  UIADD3 UR10, UR22, 0x2, URZ ;  /* 0x00000002160a7890 */ /* 0x000fe2000fffe03f */
[----:B------:R-:W-:Y:S01]  /*1b80*/  UMOV UR6, UR4 ;  /* 0x0000000400067c82 */ /* 0x000fe20008000000 */
[----:B------:R-:W-:Y:S01]  /*1b90*/  UIADD3 UR56, UR4, 0x300, URZ ;  /* 0x0000030004387890 */ /* 0x000fe2000fffe03f */
[----:B------:R-:W-:Y:S01]  /*1ba0*/  MOV R22, UR6 ;  /* 0x0000000600167c02 */ /* 0x000fe20008000f00 */
[----:B------:R-:W-:Y:S01]  /*1bb0*/  UMOV UR20, UR6 ;  /* 0x0000000600147c82 */ /* 0x000fe20008000000 */
[----:B------:R-:W-:Y:S01]  /*1bc0*/  UMOV UR6, UR5 ;  /* 0x0000000500067c82 */ /* 0x000fe20008000000 */
[----:B------:R-:W-:Y:S01]  /*1bd0*/  HGMMA.64x64x16.F32 R24, gdesc[UR20], RZ, !UPT, gsb0 ;  /* 0x00e00000141879f0 */ /* 0x000fe2000c0008ff */
[----:B------:R-:W-:Y:S01]  /*1be0*/  UMOV UR8, UR6 ;  /* 0x0000000600087c82 */ /* 0x000fe20008000000 */
[----:B------:R-:W-:Y:S01]  /*1bf0*/  UIADD3 UR5, UR4, 0x100, URZ ;  /* 0x0000010004057890 */ /* 0x000fe2000fffe03f */
[----:B------:R-:W-:Y:S01]  /*1c00*/  MOV R20, UR6 ;  /* 0x0000000600147c02 */ /* 0x000fe20008000f00 */
[----:B------:R-:W-:Y:S01]  /*1c10*/  UIADD3 UR58, UR22, 0x300, URZ ;  /* 0x00000300163a7890 */ /* 0x000fe2000fffe03f */
[----:B------:R-:W-:Y:S01]  /*1c20*/  UMOV UR59, 0x80000020 ;  /* 0x80000020003b7882 */ /* 0x000fe20000000000 */
[----:B------:R-:W-:-:S03]  /*1c30*/  UIADD3 UR52, UR4, 0x302, URZ ;  /* 0x0000030204347890 */ /* 0x000fc6000fffe03f */
[----:B------:R-:W-:Y:S01]  /*1c40*/  UMOV UR6, UR5 ;  /* 0x0000000500067c82 */ /* 0x000fe20008000000 */
[----:B------:R-:W-:Y:S01]  /*1c50*/  UIADD3 UR5, UR4, 0x102, URZ ;  /* 0x0000010204057890 */ /* 0x000fe2000fffe03f */
[----:B------:R-:W-:Y:S01]  /*1c60*/  IMAD.U32 R18, RZ, RZ, UR6 ;  /* 0x00000006ff127e24 */ /* 0x000fe2000f8e00ff */
[----:B------:R-:W-:Y:S01]  /*1c70*/  UIADD3 UR54, UR22, 0x302, URZ ;  /* 0x0000030216367890 */ /* 0x000fe2000fffe03f */
[----:B------:R-:W-:Y:S01]  /*1c80*/  UMOV UR53, 0x80000020 ;  /* 0x8000002000357882 */ /* 0x000fe20000000000 */
[----:B------:R-:W-:Y:S01]  /*1c90*/  UMOV UR55, 0x80000020 ;  /* 0x8000002000377882 */ /* 0x000fe20000000000 */
[----:B------:R-:W-:Y:S02]  /*1ca0*/  UIADD3 UR48, UR4, 0x400, URZ ;  /* 0x0000040004307890 */ /* 0x000fe4000fffe03f */
[----:B------:R-:W-:Y:S01]  /*1cb0*/  UIADD3 UR50, UR22, 0x400, URZ ;  /* 0x0000040016327890 */ /* 0x000fe2000fffe03f */
[----:B------:R-:W-:Y:S01]  /*1cc0*/  UMOV UR49, 0x80000020 ;  /* 0x8000002000317882 */ /* 0x000fe20000000000 */
[----:B------:R-:W-:Y:S01]  /*1cd0*/  UMOV UR51, 0x80000020 ;  /* 0x8000002000337882 */ /* 0x000fe20000000000 */
[----:B------:R-:W-:Y:S01]  /*1ce0*/  ULDC UR12, c[0x0][0x604] ;  /* 0x00018100000c7ab9 */ /* 0x000fe20000000800 */
[----:B------:R-:W-:Y:S01]  /*1cf0*/  ULDC UR13, c[0x0][0x604] ;  /* 0x00018100000d7ab9 */ /* 0x000fe20000000800 */
[----:B------:R-:W-:Y:S01]  /*1d00*/  ULDC UR14, c[0x0][0x604] ;  /* 0x00018100000e7ab9 */ /* 0x000fe20000000800 */
[----:B------:R-:W-:Y:S01]  /*1d10*/  ULDC UR16, c[0x0][0x604] ;  /* 0x0001810000107ab9 */ /* 0x000fe20000000800 */
[----:B------:R-:W-:Y:S01]  /*1d20*/  ULDC UR17, c[0x0][0x604] ;  /* 0x0001810000117ab9 */ /* 0x000fe20000000800 */
[----:B------:R-:W-:Y:S01]  /*1d30*/  ULDC UR18, c[0x0][0x604] ;  /* 0x0001810000127ab9 */ /* 0x000fe20000000800 */
[----:B------:R-:W-:Y:S01]  /*1d40*/  ULDC UR19, c[0x0][0x604] ;  /* 0x0001810000137ab9 */ /* 0x000fe20000000800 */
[----:B------:R-:W-:-:S02]  /*1d50*/  WARPGROUP.DEPBAR.LE gsb0, 0x0 ;  /* 0x00008000000079c5 */ /* 0x000fc40000010000 */
[----:B------:R-:W-:-:S06]  /*1d60*/  WARPGROUP.ARRIVE ;  /* 0x00000000000079c5 */ /* 0x000fcc0000000000 */
[----:B------:R-:W-:Y:S01]  /*1d70*/  HGMMA.64x64x16.F32 R24, gdesc[UR8], R24, gsb0 ;  /* 0x00e00000081879f0 */ /* 0x000fe20008000818 */
[----:B------:R-:W-:Y:S01]  /*1d80*/  UIADD3 UR10, UR22, 0x100, URZ ;  /* 0x00000100160a7890 */ /* 0x000fe2000fffe03f */
[----:B------:R-:W-:Y:S01]  /*1d90*/  UMOV UR8, UR6 ;  /* 0x0000000600087c82 */ /* 0x000fe20008000000 */
[----:B------:R-:W-:Y:S01]  /*1da0*/  UMOV UR9, UR7 ;  /* 0x0000000700097c82 */ /* 0x000fe20008000000 */
[----:B------:R-:W-:Y:S01]  /*1db0*/  UMOV UR11, 0x80000020 ;  /* 0x80000020000b7882 */ /* 0x000fe20000000000 */
[----:B------:R-:W-:Y:S01]  /*1dc0*/  UMOV UR6, UR5 ;  /* 0x0000000500067c82 */ /* 0x000fe20008000000 */
[----:B------:R-:W-:Y:S01]  /*1dd0*/  UMOV UR7, 0x80000020 ;  /* 0x8000002000077882 */ /* 0x000fe20000000000 */
[----:B------:R-:W-:Y:S01]  /*1de0*/  UIADD3 UR5, UR4, 0x200, URZ ;  /* 0x0000020004057890 */ /* 0x000fe2000fffe03f */
[----:B------:R-:W-:Y:S01]  /*1df0*/  MOV R14, UR6 ;  /* 0x00000006000e7c02 */ /* 0x000fe20008000f00 */
[----:B------:R-:W-:Y:S01]  /*1e00*/  IMAD.U32 R15, RZ, RZ, UR7 ;  /* 0x00000007ff0f7e24 */ /* 0x000fe2000f8e00ff */
        /* <DEDUP_REMOVED lines=11> */
[----:B------:R-:W-:Y:S01]  /*1ec0*/  UIADD3 UR4, UR4, 0x402, URZ ;  /* 0x0000040204047890 */ /* 0x000fe2000fffe03f */
[----:B------:R-:W-:Y:S01]  /*1ed0*/  MOV R7, UR7 ;  /* 0x0000000700077c02 */ /* 0x000fe20008000f00 */
        /* <DEDUP_REMOVED lines=9> */
[----:B------:R-:W-:Y:S01]  /*1f70*/  IMAD.U32 R8, RZ, RZ, UR6 ;  /* 0x00000006ff087e24 */ /* 0x000fe2000f8e00ff */
[----:B------:R-:W-:Y:S01]  /*1f80*/  MOV R9, UR7 ;  /* 0x0000000700097c02 */ /* 0x000fe20008000f00 */
[----:B------:R-:W-:Y:S01]  /*1f90*/  UMOV UR5, 0x80000020 ;  /* 0x8000002000057882 */ /* 0x000fe20000000000 */
[----:B------:R-:W-:-:S02]  /*1fa0*/  WARPGROUP.DEPBAR.LE gsb0, 0x0 ;  /* 0x00008000000079c5 */ /* 0x000fc40000010000 */
[----:B------:R-:W-:-:S06]  /*1fb0*/  WARPGROUP.ARRIVE ;  /* 0x00000000000079c5 */ /* 0x000fcc0000000000 */
[----:B------:R-:W-:Y:S01]  /*1fc0*/  HGMMA.64x64x16.F32 R24, gdesc[UR8], R24, gsb0 ;  /* 0x00e00000081879f0 */ /* 0x000fe20008000818 */
[----:B------:R-:W-:Y:S01]  /*1fd0*/  UIADD3 UR10, UR22, 0x202, URZ ;  /* 0x00000202160a7890 */ /* 0x000fe2000fffe03f */
[----:B------:R-:W-:Y:S01]  /*1fe0*/  UMOV UR8, UR6 ;  /* 0x0000000600087c82 */ /* 0x000fe20008000000 */
[----:B------:R-:W-:Y:S01]  /*1ff0*/  UMOV UR9, UR7 ;  /* 0x0000000700097c82 */ /* 0x000fe20008000000 */
[----:B------:R-:W-:Y:S01]  /*2000*/  UMOV UR11, 0x80000020 ;  /* 0x80000020000b7882 */ /* 0x000fe20000000000 */
[----:B------:R-:W-:Y:S01]  /*2010*/  UIADD3 UR6, UR22, 0x402, URZ ;  /* 0x0000040216067890 */ /* 0x000fe2000fffe03f */
[----:B------:R-:W-:Y:S01]  /*2020*/  UMOV UR7, 0x80000020 ;  /* 0x8000002000077882 */ /* 0x000fe20000000000 */
[----:B------:R-:W-:Y:S02]  /*2030*/  WARPGROUP.DEPBAR.LE gsb0, 0x0 ;  /* 0x00008000000079c5 */ /* 0x000fe40000010000 */
[----:B------:R-:W-:-:S06]  /*2040*/  WARPGROUP.ARRIVE ;  /* 0x00000000000079c5 */ /* 0x000fcc0000000000 */
[----:B------:R-:W-:Y:S01]  /*2050*/  HGMMA.64x64x16.F32 R24, gdesc[UR8], R24, gsb0 ;  /* 0x00e00000081879f0 */ /* 0x000fe20008000818 */
[----:B------:R-:W-:Y:S01]  /*2060*/  ULDC UR8, c[0x0][0x604] ;  /* 0x0001810000087ab9 */ /* 0x000fe20000000800 */
[----:B------:R-:W-:Y:S01]  /*2070*/  ULDC UR10, c[0x0][0x604] ;  /* 0x00018100000a7ab9 */ /* 0x000fe20000000800 */
[----:B------:R-:W-:Y:S01]  /*2080*/  ULDC UR9, c[0x0][0x604] ;  /* 0x0001810000097ab9 */ /* 0x000fe20000000800 */
[----:B------:R-:W-:Y:S01]  /*2090*/  ULDC UR11, c[0x0][0x604] ;  /* 0x00018100000b7ab9 */ /* 0x000fe20000000800 */
[----:B------:R-:W-:Y:S02]  /*20a0*/  WARPGROUP.DEPBAR.LE gsb0, 0x0 ;  /* 0x00008000000079c5 */ /* 0x000fe40000010000 */
[----:B------:R-:W-:-:S06]  /*20b0*/  WARPGROUP.ARRIVE ;  /* 0x00000000000079c5 */ /* 0x000fcc0000000000 */
[----:B------:R-:W-:Y:S03]  /*20c0*/  HGMMA.64x64x16.F32 R24, gdesc[UR56], R24, gsb0 ;  /* 0x00e00000381879f0 */ /* 0x000fe60008000818 */
        /* <DEDUP_REMOVED lines=8> */
[----:B------:R-:W-:Y:S01]  /*2150*/  HGMMA.64x64x16.F32 R24, gdesc[UR4], R24, gsb0 ;  /* 0x00e00000041879f0 */ /* 0x000fe20008000818 */
[----:B------:R-:W-:Y:S01]  /*2160*/  ULDC UR6, c[0x0][0x604] ;  /* 0x0001810000067ab9 */ /* 0x000fe20000000800 */
[----:B------:R-:W-:Y:S01]  /*2170*/  ULDC UR7, c[0x0][0x604] ;  /* 0x0001810000077ab9 */ /* 0x000fe20000000800 */
[----:B------:R-:W-:Y:S02]  /*2180*/  WARPGROUP.DEPBAR.LE gsb0, 0x0 ;  /* 0x00008000000079c5 */ /* 0x000fe40000010000 */
[----:B------:R-:W-:-:S04]  /*2190*/  FMNMX R57, R24, R25, !PT ;  /* 0x0000001918397209 */ /* 0x000fc80007800000 */
[----:B------:R-:W-:-:S04]  /*21a0*/  FMNMX R0, R28, R57, !PT ;  /* 0x000000391c007209 */ /* 0x000fc80007800000 */
[----:B------:R-:W-:-:S04]  /*21b0*/  FMNMX R57, R29, R0, !PT ;  /* 0x000000001d397209 */ /* 0x000fc80007800000 */
[----:B------:R-:W-:-:S04]  /*21c0*/  FMNMX R0, R32, R57, !PT ;  /* 0x0000003920007209 */ /* 0x000fc80007800000 */
[----:B------:R-:W-:-:S04]  /*21d0*/  FMNMX R57, R33, R0, !PT ;  /* 0x0000000021397209 */ /* 0x000fc80007800000 */
[----:B------:R-:W-:Y:S02]  /*21e0*/  FMNMX R0, R36, R57, !PT ;  /* 0x0000003924007209 */ /* 0x000fe40007800000 */
[----:B------:R-:W-:Y:S02]  /*21f0*/  FMNMX R57, R26, R27, !PT ;  /* 0x0000001b1a397209 */ /* 0x000fe40007800000 */
[----:B------:R-:W-:Y:S02]  /*2200*/  FMNMX R59, R37, R0, !PT ;  /* 0x00000000253b7209 */ /* 0x000fe40007800000 */
[----:B------:R-:W-:Y:S02]  /*2210*/  FMNMX R0, R30, R57, !PT ;  /* 0x000000391e007209 */ /* 0x000fe40007800000 */
[----:B------:R-:W-:Y:S02]  /*2220*/  FMNMX R12, R40, R59, !PT ;  /* 0x0000003b280c7209 */ /* 0x000fe40007800000 */
[----:B------:R-:W-:-:S02]  /*2230*/  FMNMX R57, R31, R0, !PT ;  /* 0x000000001f397209 */ /* 0x000fc40007800000 */
        /* <DEDUP_REMOVED lines=13> */
[----:B------:R-:W-:-:S03]  /*2310*/  FMNMX R0, R46, R57, !PT ;  /* 0x000000392e007209 */ /* 0x000fc60007800000 */
[----:B------:R-:W3:Y:S01]  /*2320*/  SHFL.BFLY PT, R59, R12, 0x1, 0x1f ;  /* 0x0c201f000c3b7f89 */ /* 0x000ee200000e0000 */
[----:B------:R-:W-:-:S04]  /*2330*/  FMNMX R57, R47, R0, !PT ;  /* 0x000000002f397209 */ /* 0x000fc80007800000 */
[----:B------:R-:W-:-:S04]  /*2340*/  FMNMX R0, R50, R57, !PT ;  /* 0x0000003932007209 */ /* 0x000fc80007800000 */
[----:B------:R-:W-:-:S04]  /*2350*/  FMNMX R57, R51, R0, !PT ;  /* 0x0000000033397209 */ /* 0x000fc80007800000 */
[----:B------:R-:W-:-:S04]  /*2360*/  FMNMX R0, R54, R57, !PT ;  /* 0x0000003936007209 */ /* 0x000fc80007800000 */
[----:B------:R-:W-:-:S05]  /*2370*/  FMNMX R56, R55, R0, !PT ;  /* 0x0000000037387209 */ /* 0x000fca0007800000 */
[----:B------:R-:W4:Y:S01]  /*2380*/  SHFL.BFLY PT, R57, R56, 0x1, 0x1f ;  /* 0x0c201f0038397f89 */ /* 0x000f2200000e0000 */
[----:B---3--:R-:W-:-:S05]  /*2390*/  FMNMX R59, R12, R59, !PT ;  /* 0x0000003b0c3b7209 */ /* 0x008fca0007800000 */
[----:B------:R-:W3:Y:S01]  /*23a0*/  SHFL.BFLY PT, R0, R59, 0x2, 0x1f ;  /* 0x0c401f003b007f89 */ /* 0x000ee200000e0000 */
[----:B----4-:R-:W-:-:S05]  /*23b0*/  FMNMX R57, R56, R57, !PT ;  /* 0x0000003938397209 */ /* 0x010fca0007800000 */
[----:B------:R-:W4:Y:S01]  /*23c0*/  SHFL.BFLY PT, R12, R57, 0x2, 0x1f ;  /* 0x0c401f00390c7f89 */ /* 0x000f2200000e0000 */
[----:B---3--:R-:W-:-:S04]  /*23d0*/  FMNMX R0, R59, R0, !PT ;  /* 0x000000003b007209 */ /* 0x008fc80007800000 */
[----:B------:R-:W-:-:S04]  /*23e0*/  FSETP.NEU.AND P1, PT, R0, -INF , PT ;  /* 0xff8000000000780b */ /* 0x000fc80003f2d000 */
[----:B------:R-:W-:-:S05]  /*23f0*/  FSEL R58, R0, RZ, P1 ;  /* 0x000000ff003a7208 */ /* 0x000fca0000800000 */
[----:B------:R-:W-:Y:S01]  /*2400*/  FMUL R58, R58, UR6 ;  /* 0x000000063a3a7c20 */ /* 0x000fe20008400000 */
[----:B------:R-:W-:-:S03]  /*2410*/  ULDC UR6, c[0x0][0x604] ;  /* 0x0001810000067ab9 */ /* 0x000fc60000000800 */
[--C-:B------:R-:W-:Y:S01]  /*2420*/  FFMA R24, R24, UR6, -R58.reuse ;  /* 0x0000000618187c23 */ /* 0x100fe2000800083a */
[----:B------:R-:W-:Y:S01]  /*2430*/  ULDC UR6, c[0x0][0x604] ;  /* 0x0001810000067ab9 */ /* 0x000fe20000000800 */
[--C-:B------:R-:W-:Y:S01]  /*2440*/  FFMA R59, R32, UR8, -R58.reuse ;  /* 0x00000008203b7c23 */ /* 0x100fe2000800083a */
[--C-:B------:R-:W-:Y:S01]  /*2450*/  FFMA R25, R25, UR6, -R58.reuse ;  /* 0x0000000619197c23 */ /* 0x100fe2000800083a */
[----:B------:R-:W-:Y:S01]  /*2460*/  ULDC UR6, c[0x0][0x604] ;  /* 0x0001810000067ab9 */ /* 0x000fe20000000800 */
[----:B------:R-:W-:Y:S01]  /*2470*/  FSETP.GEU.AND P6, PT, R24, -126, PT ;  /* 0xc2fc00001800780b */ /* 0x000fe20003fce000 */
[--C-:B------:R-:W-:Y:S01]  /*2480*/  FFMA R56, R28, UR6, -R58.reuse ;  /* 0x000000061c387c23 */ /* 0x100fe2000800083a */
[----:B----4-:R-:W-:Y:S01]  /*2490*/  FMNMX R12, R57, R12, !PT ;  /* 0x0000000c390c7209 */ /* 0x010fe20007800000 */
[--C-:B------:R-:W-:Y:S01]  /*24a0*/  FFMA R57, R29, UR7, -R58.reuse ;  /* 0x000000071d397c23 */ /* 0x100fe2000800083a */
[----:B------:R-:W-:Y:S01]  /*24b0*/  FSETP.GEU.AND P2, PT, R25, -126, PT ;  /* 0xc2fc00001900780b */ /* 0x000fe20003f4e000 */
[--C-:B------:R-:W-:Y:S01]  /*24c0*/  FFMA R60, R36, UR10, -R58.reuse ;  /* 0x0000000a243c7c23 */ /* 0x100fe2000800083a */
[----:B------:R-:W-:Y:S01]  /*24d0*/  FSETP.GEU.AND P3, PT, R56, -126, PT ;  /* 0xc2fc00003800780b */ /* 0x000fe20003f6e000 */
[--C-:B------:R-:W-:Y:S01]  /*24e0*/  FFMA R61, R40, UR11, -R58.reuse ;  /* 0x0000000b283d7c23 */ /* 0x100fe2000800083a */
[----:B------:R-:W-:Y:S01]  /*24f0*/  FSETP.GEU.AND P5, PT, R57, -126, PT ;  /* 0xc2fc00003900780b */ /* 0x000fe20003fae000 */
[----:B------:R-:W-:Y:S01]  /*2500*/  ULDC UR6, c[0x0][0x604] ;  /* 0x0001810000067ab9 */ /* 0x000fe20000000800 */
[----:B------:R-:W-:Y:S01]  /*2510*/  FSETP.GEU.AND P4, PT, R59, -126, PT ;  /* 0xc2fc00003b00780b */ /* 0x000fe20003f8e000 */
[--C-:B------:R-:W-:Y:S01]  /*2520*/  FFMA R62, R41, UR12, -R58.reuse ;  /* 0x0000000c293e7c23 */ /* 0x100fe2000800083a */
[----:B------:R-:W-:Y:S01]  /*2530*/  FSETP.NEU.AND P1, PT, R12, -INF , PT ;  /* 0xff8000000c00780b */ /* 0x000fe20003f2d000 */
[----:B------:R-:W-:Y:S01]  /*2540*/  @!P6 FMUL R24, R24, 0.5 ;  /* 0x3f0000001818e820 */ /* 0x000fe20000400000 */
[----:B------:R-:W-:Y:S01]  /*2550*/  ULDC UR7, c[0x0][0x604] ;  /* 0x0001810000077ab9 */ /* 0x000fe20000000800 */
[----:B------:R-:W-:Y:S01]  /*2560*/  ULDC UR8, c[0x0][0x604] ;  /* 0x0001810000087ab9 */ /* 0x000fe20000000800 */
[----:B------:R-:W-:Y:S01]  /*2570*/  FSEL R64, R12, RZ, P1 ;  /* 0x000000ff0c407208 */ /* 0x000fe20000800000 */
[----:B------:R3:W4:Y:S01]  /*2580*/  MUFU.EX2 R28, R24 ;  /* 0x00000018001c7308 */ /* 0x0007220000000800 */
[----:B------:R-:W-:Y:S01]  /*2590*/  @!P2 FMUL R25, R25, 0.5 ;  /* 0x3f0000001919a820 */ /* 0x000fe20000400000 */
[----:B------:R-:W-:Y:S01]  /*25a0*/  @!P3 FMUL R56, R56, 0.5 ;  /* 0x3f0000003838b820 */ /* 0x000fe20000400000 */
[--C-:B------:R-:W-:Y:S01]  /*25b0*/  FFMA R137, R45, UR7, -R58.reuse ;  /* 0x000000072d897c23 */ /* 0x100fe2000800083a */
[----:B------:R-:W-:Y:S01]  /*25c0*/  @!P5 FMUL R57, R57, 0.5 ;  /* 0x3f0000003939d820 */ /* 0x000fe20000400000 */
[----:B------:R-:W-:Y:S01]  /*25d0*/  ULDC UR7, c[0x0][0x604] ;  /* 0x0001810000077ab9 */ /* 0x000fe20000000800 */
[----:B------:R-:W-:Y:S01]  /*25e0*/  @!P4 FMUL R59, R59, 0.5 ;  /* 0x3f0000003b3bc820 */ /* 0x000fe20000400000 */
[--C-:B------:R-:W-:Y:S01]  /*25f0*/  FFMA R52, R52, UR8, -R58.reuse ;  /* 0x0000000834347c23 */ /* 0x100fe2000800083a */
[----:B------:R-:W5:Y:S01]  /*2600*/  MUFU.EX2 R32, R56 ;  /* 0x0000003800207308 */ /* 0x000f620000000800 */
[--C-:B---3--:R-:W-:Y:S01]  /*2610*/  FFMA R24, R33, UR9, -R58.reuse ;  /* 0x0000000921187c23 */ /* 0x108fe2000800083a */
[----:B------:R-:W-:Y:S01]  /*2620*/  ULDC UR8, c[0x0][0x604] ;  /* 0x0001810000087ab9 */ /* 0x000fe20000000800 */
[----:B------:R-:W-:Y:S01]  /*2630*/  ULDC UR10, c[0x0][0x604] ;  /* 0x00018100000a7ab9 */ /* 0x000fe20000000800 */
[--C-:B------:R-:W-:Y:S01]  /*2640*/  FFMA R63, R44, UR13, -R58.reuse ;  /* 0x0000000d2c3f7c23 */ /* 0x100fe2000800083a */
[----:B------:R-:W-:Y:S01]  /*2650*/  ULDC UR9, c[0x0][0x604] ;  /* 0x0001810000097ab9 */ /* 0x000fe20000000800 */
[----:B------:R-:W-:Y:S01]  /*2660*/  FSETP.GEU.AND P1, PT, R24, -126, PT ;  /* 0xc2fc00001800780b */ /* 0x000fe20003f2e000 */
[----:B------:R-:W-:Y:S01]  /*2670*/  ULDC UR12, c[0x0][0x604] ;  /* 0x00018100000c7ab9 */ /* 0x000fe20000000800 */
[----:B------:R3:W1:Y:S01]  /*2680*/  MUFU.EX2 R29, R25 ;  /* 0x00000019001d7308 */ /* 0x0006620000000800 */
[----:B----4-:R-:W-:Y:S01]  /*2690*/  @!P6 FMUL R28, R28, R28 ;  /* 0x0000001c1c1ce220 */ /* 0x010fe20000400000 */
[----:B------:R-:W-:Y:S01]  /*26a0*/  FSETP.GEU.AND P6, PT, R60, -126, PT ;  /* 0xc2fc00003c00780b */ /* 0x000fe20003fce000 */
[----:B------:R-:W-:Y:S01]  /*26b0*/  ULDC UR11, c[0x0][0x604] ;  /* 0x00018100000b7ab9 */ /* 0x000fe20000000800 */
[--C-:B------:R-:W-:Y:S01]  /*26c0*/  FFMA R48, R48, UR14, -R58.reuse ;  /* 0x0000000e30307c23 */ /* 0x100fe2000800083a */
[--C-:B------:R-:W-:Y:S01]  /*26d0*/  FFMA R49, R49, UR16, -R58.reuse ;  /* 0x0000001031317c23 */ /* 0x100fe2000800083a */
[--C-:B------:R-:W-:Y:S01]  /*26e0*/  FFMA R53, R53, UR17, -R58.reuse ;  /* 0x0000001135357c23 */ /* 0x100fe2000800083a */
[----:B------:R-:W-:Y:S01]  /*26f0*/  ULDC UR13, c[0x0][0x604] ;  /* 0x00018100000d7ab9 */ /* 0x000fe20000000800 */
[----:B------:R-:W4:Y:S01]  /*2700*/  MUFU.EX2 R33, R57 ;  /* 0x0000003900217308 */ /* 0x000f220000000800 */
[----:B-----5:R-:W-:Y:S01]  /*2710*/  @!P3 FMUL R32, R32, R32 ;  /* 0x000000202020b220 */ /* 0x020fe20000400000 */
[----:B------:R-:W-:Y:S01]  /*2720*/  FSETP.GEU.AND P3, PT, R61, -126, PT ;  /* 0xc2fc00003d00780b */ /* 0x000fe20003f6e000 */
[----:B---3--:R-:W-:Y:S01]  /*2730*/  FFMA R25, R37, UR6, -R58 ;  /* 0x0000000625197c23 */ /* 0x008fe2000800083a */
[----:B------:R-:W-:Y:S01]  /*2740*/  @!P1 FMUL R24, R24, 0.5 ;  /* 0x3f00000018189820 */ /* 0x000fe20000400000 */
[----:B------:R-:W-:Y:S01]  /*2750*/  ULDC UR6, c[0x0][0x604] ;  /* 0x0001810000067ab9 */ /* 0x000fe20000000800 */
[----:B------:R-:W-:Y:S01]  /*2760*/  ULDC UR14, c[0x0][0x604] ;  /* 0x00018100000e7ab9 */ /* 0x000fe20000000800 */
[----:B------:R-:W-:Y:S01]  /*2770*/  @!P6 FMUL R60, R60, 0.5 ;  /* 0x3f0000003c3ce820 */ /* 0x000fe20000400000 */
[----:B------:R-:W3:Y:S01]  /*2780*/  MUFU.EX2 R36, R59 ;  /* 0x0000003b00247308 */ /* 0x000ee20000000800 */
[----:B-1----:R-:W-:Y:S01]  /*2790*/  @!P2 FMUL R29, R29, R29 ;  /* 0x0000001d1d1da220 */ /* 0x002fe20000400000 */
[----:B------:R-:W-:Y:S01]  /*27a0*/  FSETP.GEU.AND P2, PT, R25, -126, PT ;  /* 0xc2fc00001900780b */ /* 0x000fe20003f4e000 */
[----:B------:R-:W-:Y:S01]  /*27b0*/  FMUL R64, R64, UR6 ;  /* 0x0000000640407c20 */ /* 0x000fe20008400000 */
[----:B------:R-:W-:Y:S01]  /*27c0*/  ULDC UR6, c[0x0][0x604] ;  /* 0x0001810000067ab9 */ /* 0x000fe20000000800 */
[----:B------:R-:W-:Y:S01]  /*27d0*/  ULDC UR16, c[0x0][0x604] ;  /* 0x0001810000107ab9 */ /* 0x000fe20000000800 */
[----:B------:R-:W-:Y:S01]  /*27e0*/  ULDC UR17, c[0x0][0x604] ;  /* 0x0001810000117ab9 */ /* 0x000fe20000000800 */
[----:B------:R-:W-:Y:S01]  /*27f0*/  @!P3 FMUL R61, R61, 0.5 ;  /* 0x3f0000003d3db820 */ /* 0x000fe20000400000 */
[----:B------:R-:W1:Y:S01]  /*2800*/  MUFU.EX2 R37, R60 ;  /* 0x0000003c00257308 */ /* 0x000e620000000800 */
[----:B----4-:R-:W-:Y:S01]  /*2810*/  @!P5 FMUL R33, R33, R33 ;  /* 0x000000212121d220 */ /* 0x010fe20000400000 */
[----:B------:R-:W-:Y:S01]  /*2820*/  FSETP.GEU.AND P5, PT, R62, -126, PT ;  /* 0xc2fc00003e00780b */ /* 0x000fe20003fae000 */
[--C-:B------:R-:W-:Y:S01]  /*2830*/  FFMA R26, R26, UR7, -R64.reuse ;  /* 0x000000071a1a7c23 */ /* 0x100fe20008000840 */
[--C-:B------:R-:W-:Y:S01]  /*2840*/  FFMA R27, R27, UR8, -R64.reuse ;  /* 0x000000081b1b7c23 */ /* 0x100fe20008000840 */
[--C-:B------:R-:W-:Y:S01]  /*2850*/  FFMA R139, R35, UR12, -R64.reuse ;  /* 0x0000000c238b7c23 */ /* 0x100fe20008000840 */
[----:B------:R-:W-:Y:S01]  /*2860*/  ULDC UR7, c[0x0][0x604] ;  /* 0x0001810000077ab9 */ /* 0x000fe20000000800 */
[----:B------:R-:W-:Y:S01]  /*2870*/  @!P2 FMUL R25, R25, 0.5 ;  /* 0x3f0000001919a820 */ /* 0x000fe20000400000 */
[----:B------:R4:W5:Y:S01]  /*2880*/  MUFU.EX2 R41, R24 ;  /* 0x0000001800297308 */ /* 0x0009620000000800 */
[----:B---3--:R-:W-:Y:S01]  /*2890*/  @!P4 FMUL R36, R36, R36 ;  /* 0x000000242424c220 */ /* 0x008fe20000400000 */
[----:B------:R-:W-:Y:S01]  /*28a0*/  FSETP.GEU.AND P4, PT, R26, -126, PT ;  /* 0xc2fc00001a00780b */ /* 0x000fe20003f8e000 */
[----:B------:R-:W-:Y:S01]  /*28b0*/  ULDC UR8, c[0x0][0x604] ;  /* 0x0001810000087ab9 */ /* 0x000fe20000000800 */
[--C-:B------:R-:W-:Y:S01]  /*28c0*/  FFMA R56, R34, UR11, -R64.reuse ;  /* 0x0000000b22387c23 */ /* 0x100fe20008000840 */
[--C-:B------:R-:W-:Y:S01]  /*28d0*/  FFMA R140, R38, UR13, -R64.reuse ;  /* 0x0000000d268c7c23 */ /* 0x100fe20008000840 */
[--C-:B------:R-:W-:Y:S01]  /*28e0*/  FFMA R141, R39, UR14, -R64.reuse ;  /* 0x0000000e278d7c23 */ /* 0x100fe20008000840 */
[----:B------:R-:W-:Y:S01]  /*28f0*/  @!P5 FMUL R62, R62, 0.5 ;  /* 0x3f0000003e3ed820 */ /* 0x000fe20000400000 */
[----:B------:R-:W3:Y:S01]  /*2900*/  MUFU.EX2 R45, R61 ;  /* 0x0000003d002d7308 */ /* 0x000ee20000000800 */
[----:B-1----:R-:W-:Y:S01]  /*2910*/  @!P6 FMUL R37, R37, R37 ;  /* 0x000000252525e220 */ /* 0x002fe20000400000 */
[----:B------:R-:W1:Y:S01]  /*2920*/  SYNCS.PHASECHK.TRANS64.TRYWAIT P6, [R2+URZ+0x19008], R65 ;  /* 0x01900841020075a7 */ /* 0x000e6200080c017f */
[--C-:B----4-:R-:W-:Y:S01]  /*2930*/  FFMA R24, R30, UR9, -R64.reuse ;  /* 0x000000091e187c23 */ /* 0x110fe20008000840 */
[----:B------:R-:W-:Y:S01]  /*2940*/  ULDC UR9, c[0x0][0x604] ;  /* 0x0001810000097ab9 */ /* 0x000fe20000000800 */
[--C-:B------:R-:W-:Y:S01]  /*2950*/  FFMA R142, R42, UR6, -R64.reuse ;  /* 0x000000062a8e7c23 */ /* 0x100fe20008000840 */
[--C-:B------:R-:W-:Y:S01]  /*2960*/  FFMA R143, R43, UR7, -R64.reuse ;  /* 0x000000072b8f7c23 */ /* 0x100fe20008000840 */
[----:B------:R-:W-:Y:S01]  /*2970*/  @!P4 FMUL R26, R26, 0.5 ;  /* 0x3f0000001a1ac820 */ /* 0x000fe20000400000 */
[----:B------:R4:W2:Y:S01]  /*2980*/  MUFU.EX2 R40, R25 ;  /* 0x0000001900287308 */ /* 0x0008a20000000800 */
[----:B-----5:R-:W-:Y:S01]  /*2990*/  @!P1 FMUL R41, R41, R41 ;  /* 0x0000002929299220 */ /* 0x020fe20000400000 */
[----:B------:R-:W-:Y:S01]  /*29a0*/  FSETP.GEU.AND P1, PT, R27, -126, PT ;  /* 0xc2fc00001b00780b */ /* 0x000fe20003f2e000 */
[--C-:B------:R-:W-:Y:S01]  /*29b0*/  FFMA R144, R46, UR16, -R64.reuse ;  /* 0x000000102e907c23 */ /* 0x100fe20008000840 */
[--C-:B------:R-:W-:Y:S01]  /*29c0*/  FFMA R145, R47, UR17, -R64.reuse ;  /* 0x000000112f917c23 */ /* 0x100fe20008000840 */
[--C-:B------:R-:W-:Y:S01]  /*29d0*/  FFMA R50, R50, UR8, -R64.reuse ;  /* 0x0000000832327c23 */ /* 0x100fe20008000840 */
[--C-:B------:R-:W-:Y:S01]  /*29e0*/  FFMA R51, R51, UR18, -R64.reuse ;  /* 0x0000001233337c23 */ /* 0x100fe20008000840 */
[--C-:B------:R-:W-:Y:S01]  /*29f0*/  FFMA R54, R54, UR19, -R64.reuse ;  /* 0x0000001336367c23 */ /* 0x100fe20008000840 */
[----:B------:R-:W5:Y:S01]  /*2a00*/  MUFU.EX2 R44, R62 ;  /* 0x0000003e002c7308 */ /* 0x000f620000000800 */
[--C-:B----4-:R-:W-:Y:S01]  /*2a10*/  FFMA R25, R31, UR10, -R64.reuse ;  /* 0x0000000a1f197c23 */ /* 0x110fe20008000840 */
[----:B---3--:R-:W-:Y:S01]  /*2a20*/  @!P3 FMUL R45, R45, R45 ;  /* 0x0000002d2d2db220 */ /* 0x008fe20000400000 */
[----:B------:R-:W-:-:S03]  /*2a30*/  FFMA R55, R55, UR9, -R64 ;  /* 0x0000000937377c23 */ /* 0x000fc60008000840 */
[----:B------:R-:W-:Y:S01]  /*2a40*/  FSETP.GEU.AND P3, PT, R25, -126, PT ;  /* 0xc2fc00001900780b */ /* 0x000fe20003f6e000 */
[----:B------:R-:W-:Y:S01]  /*2a50*/  @!P1 FMUL R27, R27, 0.5 ;  /* 0x3f0000001b1b9820 */ /* 0x000fe20000400000 */
[----:B------:R-:W3:Y:S01]  /*2a60*/  MUFU.EX2 R30, R26 ;  /* 0x0000001a001e7308 */ /* 0x000ee20000000800 */
[----:B--2---:R-:W-:Y:S01]  /*2a70*/  @!P2 FMUL R40, R40, R40 ;  /* 0x000000282828a220 */ /* 0x004fe20000400000 */
[----:B------:R-:W-:-:S06]  /*2a80*/  FSETP.GEU.AND P2, PT, R24, -126, PT ;  /* 0xc2fc00001800780b */ /* 0x000fcc0003f4e000 */
[----:B------:R-:W2:Y:S01]  /*2a90*/  MUFU.EX2 R31, R27 ;  /* 0x0000001b001f7308 */ /* 0x000ea20000000800 */
[----:B-----5:R-:W-:Y:S01]  /*2aa0*/  @!P5 FMUL R44, R44, R44 ;  /* 0x0000002c2c2cd220 */ /* 0x020fe20000400000 */
[----:B------:R-:W-:Y:S01]  /*2ab0*/  FSETP.GEU.AND P5, PT, R63, -126, PT ;  /* 0xc2fc00003f00780b */ /* 0x000fe20003fae000 */
[----:B------:R-:W-:-:S04]  /*2ac0*/  @!P3 FMUL R25, R25, 0.5 ;  /* 0x3f0000001919b820 */ /* 0x000fc80000400000 */
[----:B------:R-:W-:Y:S01]  /*2ad0*/  @!P2 FMUL R24, R24, 0.5 ;  /* 0x3f0000001818a820 */ /* 0x000fe20000400000 */
[----:B------:R-:W4:Y:S01]  /*2ae0*/  MUFU.EX2 R35, R25 ;  /* 0x0000001900237308 */ /* 0x000f220000000800 */
[----:B---3--:R-:W-:Y:S01]  /*2af0*/  @!P4 FMUL R30, R30, R30 ;  /* 0x0000001e1e1ec220 */ /* 0x008fe20000400000 */
[----:B------:R-:W-:-:S05]  /*2b00*/  FSETP.GEU.AND P4, PT, R56, -126, PT ;  /* 0xc2fc00003800780b */ /* 0x000fca0003f8e000 */
[----:B------:R-:W-:Y:S01]  /*2b10*/  @!P5 FMUL R63, R63, 0.5 ;  /* 0x3f0000003f3fd820 */ /* 0x000fe20000400000 */
[----:B------:R3:W2:Y:S02]  /*2b20*/  MUFU.EX2 R34, R24 ;  /* 0x0000001800227308 */ /* 0x0006a40000000800 */
[----:B---3--:R-:W-:Y:S02]  /*2b30*/  P2R R24, PR, RZ, 0x20 ;  /* 0x00000020ff187803 */ /* 0x008fe40000000000 */
[----:B------:R-:W-:Y:S01]  /*2b40*/  FSETP.GEU.AND P5, PT, R139, -126, PT ;  /* 0xc2fc00008b00780b */ /* 0x000fe20003fae000 */
[----:B-1--4-:R-:W-:-:S12]  /*2b50*/  @!P6 BRA `(.L_x_23) ;  /* 0x0000005c008ce947 */ /* 0x012fd80003800000 */
.L_x_72:
[----:B--2---:R-:W-:Y:S01]  /*2b60*/  @!P1 FMUL R31, R31, R31 ;  /* 0x0000001f1f1f9220 */ /* 0x004fe20000400000 */
[----:B------:R-:W-:Y:S01]  /*2b70*/  @!P2 FMUL R34, R34, R34 ;  /* 0x000000222222a220 */ /* 0x000fe20000400000 */
[----:B------:R-:W-:Y:S01]  /*2b80*/  @!P3 FMUL R35, R35, R35 ;  /* 0x000000232323b220 */ /* 0x000fe20000400000 */
[----:B------:R-:W-:Y:S01]  /*2b90*/  ISETP.NE.AND P6, PT, R24, RZ, PT ;  /* 0x000000ff1800720c */ /* 0x000fe20003fc5270 */
[----:B------:R-:W-:Y:S01]  /*2ba0*/  UIADD3 UR6, UR15, 0x500, URZ ;  /* 0x000005000f067890 */ /* 0x000fe2000fffe03f */
[----:B------:R-:W-:Y:S01]  /*2bb0*/  F2FP.F16.F32.PACK_AB R24, R29, R28 ;  /* 0x0000001c1d18723e */ /* 0x000fe200000000ff */
[----:B------:R-:W-:Y:S01]  /*2bc0*/  UMOV UR7, 0x80000020 ;  /* 0x8000002000077882 */ /* 0x000fe20000000000 */
[----:B------:R-:W-:Y:S01]  /*2bd0*/  F2FP.F16.F32.PACK_AB R26, R33, R32 ;  /* 0x00000020211a723e */ /* 0x000fe200000000ff */
[----:B------:R-:W-:Y:S01]  /*2be0*/  UIADD3 UR8, UR15, 0x600, URZ ;  /* 0x000006000f087890 */ /* 0x000fe2000fffe03f */
[----:B------:R-:W-:Y:S01]  /*2bf0*/  F2FP.F16.F32.PACK_AB R25, R31, R30 ;  /* 0x0000001e1f19723e */ /* 0x000fe200000000ff */
[----:B------:R-:W-:Y:S01]  /*2c00*/  UMOV UR19, 0x80000020 ;  /* 0x8000002000137882 */ /* 0x000fe20000000000 */
[----:B------:R-:W-:Y:S01]  /*2c10*/  F2FP.F16.F32.PACK_AB R27, R35, R34 ;  /* 0x00000022231b723e */ /* 0x000fe200000000ff */
[----:B------:R-:W-:Y:S01]  /*2c20*/  UIADD3 UR10, UR15, 0x700, URZ ;  /* 0x000007000f0a7890 */ /* 0x000fe2000fffe03f */
[----:B------:R-:W-:Y:S01]  /*2c30*/  @!P4 FMUL R56, R56, 0.5 ;  /* 0x3f0000003838c820 */ /* 0x000fe20000400000 */
[----:B------:R-:W-:Y:S01]  /*2c40*/  UMOV UR11, 0x80000020 ;  /* 0x80000020000b7882 */ /* 0x000fe20000000000 */
[----:B------:R-:W-:Y:S01]  /*2c50*/  WARPGROUP.ARRIVE ;  /* 0x00000000000079c5 */ /* 0x000fe20000000000 */
[----:B------:R-:W-:Y:S01]  /*2c60*/  UMOV UR18, UR8 ;  /* 0x0000000800127c82 */ /* 0x000fe20008000000 */
[----:B------:R-:W-:Y:S01]  /*2c70*/  UIADD3 UR8, UR15, 0x900, URZ ;  /* 0x000009000f087890 */ /* 0x000fe2000fffe03f */
[----:B------:R-:W2:Y:S01]  /*2c80*/  MUFU.EX2 R39, R63 ;  /* 0x0000003f00277308 */ /* 0x000ea20000000800 */
[----:B------:R-:W-:Y:S01]  /*2c90*/  FSETP.GEU.AND P2, PT, R140, -126, PT ;  /* 0xc2fc00008c00780b */ /* 0x000fe20003f4e000 */
[----:B------:R-:W-:Y:S01]  /*2ca0*/  @!P5 FMUL R139, R139, 0.5 ;  /* 0x3f0000008b8bd820 */ /* 0x000fe20000400000 */
[----:B------:R-:W-:Y:S01]  /*2cb0*/  HGMMA.64x32x16.F32 R120, R24, gdesc[UR4].tnspB, RZ, !UPT, gsb0 ;  /* 0x4060000418787df0 */ /* 0x000fe2000c0008ff */
[----:B------:R-:W-:Y:S01]  /*2cc0*/  UIADD3 UR6, UR15, 0x800, URZ ;  /* 0x000008000f067890 */ /* 0x000fe2000fffe03f */
[----:B------:R-:W-:Y:S01]  /*2cd0*/  FSETP.GEU.AND P3, PT, R141, -126, PT ;  /* 0xc2fc00008d00780b */ /* 0x000fe20003f6e000 */
[----:B------:R-:W-:Y:S01]  /*2ce0*/  UMOV UR7, 0x80000020 ;  /* 0x8000002000077882 */ /* 0x000fe20000000000 */
[----:B------:R-:W-:Y:S01]  /*2cf0*/  FSETP.GEU.AND P1, PT, R137, -126, PT ;  /* 0xc2fc00008900780b */ /* 0x000fe20003f2e000 */
[----:B------:R-:W3:Y:S01]  /*2d00*/  MUFU.EX2 R38, R56 ;  /* 0x0000003800267308 */ /* 0x000ee20000000800 */
[----:B------:R-:W-:Y:S01]  /*2d10*/  UIADD3 UR12, UR15, 0x8c0, URZ ;  /* 0x000008c00f0c7890 */ /* 0x000fe2000fffe03f */
[----:B------:R-:W-:Y:S01]  /*2d20*/  FADD R28, R28, R45 ;  /* 0x0000002d1c1c7221 */ /* 0x000fe20000000000 */
[----:B------:R-:W-:-:S03]  /*2d30*/  FADD R29, R29, R44 ;  /* 0x0000002c1d1d7221 */ /* 0x000fc60000000000 */
[----:B------:R-:W-:Y:S02]  /*2d40*/  @!P2 FMUL R140, R140, 0.5 ;  /* 0x3f0000008c8ca820 */ /* 0x000fe40000400000 */
[----:B------:R-:W4:Y:S01]  /*2d50*/  MUFU.EX2 R43, R139 ;  /* 0x0000008b002b7308 */ /* 0x000f220000000800 */
[----:B--2---:R-:W-:Y:S01]  /*2d60*/  @!P6 FMUL R39, R39, R39 ;  /* 0x000000272727e220 */ /* 0x004fe20000400000 */
[----:B------:R-:W-:Y:S01]  /*2d70*/  @!P3 FMUL R141, R141, 0.5 ;  /* 0x3f0000008d8db820 */ /* 0x000fe20000400000 */
[----:B------:R-:W-:Y:S01]  /*2d80*/  FSETP.GEU.AND P6, PT, R142, -126, PT ;  /* 0xc2fc00008e00780b */ /* 0x000fe20003fce000 */
[----:B------:R-:W-:Y:S01]  /*2d90*/  @!P1 FMUL R137, R137, 0.5 ;  /* 0x3f00000089899820 */ /* 0x000fe20000400000 */
[----:B------:R-:W-:-:S03]  /*2da0*/  FADD R32, R32, R39 ;  /* 0x0000002720207221 */ /* 0x000fc60000000000 */
[----:B------:R-:W2:Y:S01]  /*2db0*/  MUFU.EX2 R42, R140 ;  /* 0x0000008c002a7308 */ /* 0x000ea20000000800 */
[----:B---3--:R-:W-:Y:S01]  /*2dc0*/  @!P4 FMUL R38, R38, R38 ;  /* 0x000000262626c220 */ /* 0x008fe20000400000 */
[----:B------:R-:W-:-:S06]  /*2dd0*/  FSETP.GEU.AND P4, PT, R143, -126, PT ;  /* 0xc2fc00008f00780b */ /* 0x000fcc0003f8e000 */
[----:B------:R-:W3:Y:S01]  /*2de0*/  MUFU.EX2 R47, R141 ;  /* 0x0000008d002f7308 */ /* 0x000ee20000000800 */
[----:B----4-:R-:W-:Y:S01]  /*2df0*/  @!P5 FMUL R43, R43, R43 ;  /* 0x0000002b2b2bd220 */ /* 0x010fe20000400000 */
[----:B------:R-:W-:Y:S01]  /*2e00*/  FSETP.GEU.AND P5, PT, R144, -126, PT ;  /* 0xc2fc00009000780b */ /* 0x000fe20003fae000 */
[----:B------:R-:W-:-:S04]  /*2e10*/  @!P6 FMUL R142, R142, 0.5 ;  /* 0x3f0000008e8ee820 */ /* 0x000fc80000400000 */
[----:B------:R-:W-:Y:S01]  /*2e20*/  @!P4 FMUL R143, R143, 0.5 ;  /* 0x3f0000008f8fc820 */ /* 0x000fe20000400000 */
[----:B------:R-:W4:Y:S01]  /*2e30*/  MUFU.EX2 R46, R137 ;  /* 0x00000089002e7308 */ /* 0x000f220000000800 */
[----:B--2---:R-:W-:Y:S01]  /*2e40*/  @!P2 FMUL R42, R42, R42 ;  /* 0x0000002a2a2aa220 */ /* 0x004fe20000400000 */
[----:B------:R-:W-:-:S05]  /*2e50*/  FSETP.GEU.AND P2, PT, R48, -126, PT ;  /* 0xc2fc00003000780b */ /* 0x000fca0003f4e000 */
[----:B------:R-:W-:Y:S01]  /*2e60*/  @!P5 FMUL R144, R144, 0.5 ;  /* 0x3f0000009090d820 */ /* 0x000fe20000400000 */
[----:B------:R-:W2:Y:S01]  /*2e70*/  MUFU.EX2 R139, R142 ;  /* 0x0000008e008b7308 */ /* 0x000ea20000000800 */
[----:B---3--:R-:W-:Y:S01]  /*2e80*/  @!P3 FMUL R47, R47, R47 ;  /* 0x0000002f2f2fb220 */ /* 0x008fe20000400000 */
[----:B------:R-:W-:Y:S01]  /*2e90*/  FSETP.GEU.AND P3, PT, R145, -126, PT ;  /* 0xc2fc00009100780b */ /* 0x000fe20003f6e000 */
[----:B------:R-:W-:Y:S02]  /*2ea0*/  WARPGROUP.DEPBAR.LE gsb0, 0x0 ;  /* 0x00008000000079c5 */ /* 0x000fe40000010000 */
[----:B------:R-:W-:-:S03]  /*2eb0*/  WARPGROUP.ARRIVE ;  /* 0x00000000000079c5 */ /* 0x000fc60000000000 */
[----:B------:R-:W3:Y:S01]  /*2ec0*/  MUFU.EX2 R140, R143 ;  /* 0x0000008f008c7308 */ /* 0x000ee20000000800 */
[----:B----4-:R-:W-:Y:S01]  /*2ed0*/  @!P1 FMUL R46, R46, R46 ;  /* 0x0000002e2e2e9220 */ /* 0x010fe20000400000 */
[----:B------:R-:W-:Y:S01]  /*2ee0*/  FSETP.GEU.AND P1, PT, R49, -126, PT ;  /* 0xc2fc00003100780b */ /* 0x000fe20003f2e000 */
[----:B------:R-:W-:Y:S01]  /*2ef0*/  @!P2 FMUL R48, R48, 0.5 ;  /* 0x3f0000003030a820 */ /* 0x000fe20000400000 */
[----:B------:R-:W-:Y:S01]  /*2f00*/  HGMMA.64x32x16.F32 R104, R24, gdesc[UR16].tnspB, RZ, !UPT, gsb0 ;  /* 0x4060001018687df0 */ /* 0x000fe2000c0008ff */
[----:B------:R-:W-:Y:S02]  /*2f10*/  UMOV UR19, 0x80000020 ;  /* 0x8000002000137882 */ /* 0x000fe40000000000 */
[----:B------:R-:W-:Y:S01]  /*2f20*/  @!P3 FMUL R145, R145, 0.5 ;  /* 0x3f0000009191b820 */ /* 0x000fe20000400000 */
[----:B------:R-:W4:Y:S01]  /*2f30*/  MUFU.EX2 R141, R144 ;  /* 0x00000090008d7308 */ /* 0x000f220000000800 */
[----:B--2---:R-:W-:Y:S01]  /*2f40*/  @!P6 FMUL R139, R139, R139 ;  /* 0x0000008b8b8be220 */ /* 0x004fe20000400000 */
[----:B------:R-:W-:Y:S01]  /*2f50*/  FSETP.GEU.AND P6, PT, R52, -126, PT ;  /* 0xc2fc00003400780b */ /* 0x000fe20003fce000 */
[----:B------:R-:W-:-:S02]  /*2f60*/  FADD R33, R33, R46 ;  /* 0x0000002e21217221 */ /* 0x000fc40000000000 */
[----:B------:R-:W-:Y:S02]  /*2f70*/  FADD R30, R30, R139 ;  /* 0x0000008b1e1e7221 */ /* 0x000fe40000000000 */
[----:B------:R-:W-:Y:S01]  /*2f80*/  @!P1 FMUL R49, R49, 0.5 ;  /* 0x3f00000031319820 */ /* 0x000fe20000400000 */
[----:B------:R-:W2:Y:S01]  /*2f90*/  MUFU.EX2 R146, R145 ;  /* 0x0000009100927308 */ /* 0x000ea20000000800 */
[----:B---3--:R-:W-:Y:S01]  /*2fa0*/  @!P4 FMUL R140, R140, R140 ;  /* 0x0000008c8c8cc220 */ /* 0x008fe20000400000 */
[----:B------:R-:W-:-:S03]  /*2fb0*/  FSETP.GEU.AND P4, PT, R53, -126, PT ;  /* 0xc2fc00003500780b */ /* 0x000fc60003f8e000 */
[----:B------:R-:W-:Y:S02]  /*2fc0*/  FADD R31, R31, R140 ;  /* 0x0000008c1f1f7221 */ /* 0x000fe40000000000 */
[----:B------:R-:W-:Y:S01]  /*2fd0*/  @!P6 FMUL R52, R52, 0.5 ;  /* 0x3f0000003434e820 */ /* 0x000fe20000400000 */
[----:B------:R-:W3:Y:S01]  /*2fe0*/  MUFU.EX2 R137, R48 ;  /* 0x0000003000897308 */ /* 0x000ee20000000800 */
[----:B----4-:R-:W-:Y:S01]  /*2ff0*/  @!P5 FMUL R141, R141, R141 ;  /* 0x0000008d8d8dd220 */ /* 0x010fe20000400000 */
[----:B------:R-:W-:-:S03]  /*3000*/  FSETP.GEU.AND P5, PT, R50, -126, PT ;  /* 0xc2fc00003200780b */ /* 0x000fc60003fae000 */
[----:B------:R-:W-:Y:S02]  /*3010*/  FADD R34, R34, R141 ;  /* 0x0000008d22227221 */ /* 0x000fe40000000000 */
[----:B------:R-:W-:Y:S01]  /*3020*/  @!P4 FMUL R53, R53, 0.5 ;  /* 0x3f0000003535c820 */ /* 0x000fe20000400000 */
[----:B------:R-:W4:Y:S01]  /*3030*/  MUFU.EX2 R142, R49 ;  /* 0x00000031008e7308 */ /* 0x000f220000000800 */
[----:B--2---:R-:W-:Y:S01]  /*3040*/  @!P3 FMUL R146, R146, R146 ;  /* 0x000000929292b220 */ /* 0x004fe20000400000 */
[----:B------:R-:W-:-:S03]  /*3050*/  FSETP.GEU.AND P3, PT, R51, -126, PT ;  /* 0xc2fc00003300780b */ /* 0x000fc60003f6e000 */
[----:B------:R-:W-:Y:S02]  /*3060*/  FADD R35, R35, R146 ;  /* 0x0000009223237221 */ /* 0x000fe40000000000 */
[----:B------:R-:W-:Y:S01]  /*3070*/  @!P5 FMUL R50, R50, 0.5 ;  /* 0x3f0000003232d820 */ /* 0x000fe20000400000 */
[----:B------:R-:W2:Y:S01]  /*3080*/  MUFU.EX2 R52, R52 ;  /* 0x0000003400347308 */ /* 0x000ea20000000800 */
[----:B---3--:R-:W-:Y:S01]  /*3090*/  @!P2 FMUL R137, R137, R137 ;  /* 0x000000898989a220 */ /* 0x008fe20000400000 */
[----:B------:R-:W-:-:S05]  /*30a0*/  FSETP.GEU.AND P2, PT, R54, -126, PT ;  /* 0xc2fc00003600780b */ /* 0x000fca0003f4e000 */
[----:B------:R-:W-:Y:S01]  /*30b0*/  @!P3 FMUL R51, R51, 0.5 ;  /* 0x3f0000003333b820 */ /* 0x000fe20000400000 */
[----:B------:R-:W3:Y:S01]  /*30c0*/  MUFU.EX2 R53, R53 ;  /* 0x0000003500357308 */ /* 0x000ee20000000800 */
[----:B----4-:R-:W-:Y:S01]  /*30d0*/  @!P1 FMUL R142, R142, R142 ;  /* 0x0000008e8e8e9220 */ /* 0x010fe20000400000 */
[----:B------:R-:W-:Y:S01]  /*30e0*/  FSETP.GEU.AND P1, PT, R55, -126, PT ;  /* 0xc2fc00003700780b */ /* 0x000fe20003f2e000 */
[----:B------:R-:W-:Y:S02]  /*30f0*/  WARPGROUP.DEPBAR.LE gsb0, 0x0 ;  /* 0x00008000000079c5 */ /* 0x000fe40000010000 */
[----:B------:R-:W-:Y:S02]  /*3100*/  WARPGROUP.ARRIVE ;  /* 0x00000000000079c5 */ /* 0x000fe40000000000 */
[----:B------:R-:W-:Y:S01]  /*3110*/  @!P2 FMUL R54, R54, 0.5 ;  /* 0x3f0000003636a820 */ /* 0x000fe20000400000 */
[----:B------:R-:W4:Y:S01]  /*3120*/  MUFU.EX2 R49, R50 ;  /* 0x0000003200317308 */ /* 0x000f220000000800 */
[----:B--2---:R-:W-:-:S02]  /*3130*/  @!P6 FMUL R52, R52, R52 ;  /* 0x000000343434e220 */ /* 0x004fc40000400000 */
[----:B------:R-:W-:Y:S01]  /*3140*/  HGMMA.64x32x16.F32 R88, R24, gdesc[UR8].tnspB, RZ, !UPT, gsb0 ;  /* 0x4060000818587df0 */ /* 0x000fe2000c0008ff */
[----:B------:R-:W-:-:S03]  /*3150*/  UIADD3 UR10, UR15, 0x740, URZ ;  /* 0x000007400f0a7890 */ /* 0x000fc6000fffe03f */
[----:B------:R-:W-:Y:S01]  /*3160*/  @!P1 FMUL R55, R55, 0.5 ;  /* 0x3f00000037379820 */ /* 0x000fe20000400000 */
[----:B------:R-:W-:Y:S01]  /*3170*/  UMOV UR11, 0x80000020 ;  /* 0x80000020000b7882 */ /* 0x000fe20000000000 */
[----:B------:R-:W2:Y:S01]  /*3180*/  MUFU.EX2 R48, R51 ;  /* 0x0000003300307308 */ /* 0x000ea20000000800 */
[----:B---3--:R-:W-:-:S07]  /*3190*/  @!P4 FMUL R53, R53, R53 ;  /* 0x000000353535c220 */ /* 0x008fce0000400000 */
[----:B------:R-:W3:Y:S01]  /*31a0*/  MUFU.EX2 R143, R54 ;  /* 0x00000036008f7308 */ /* 0x000ee20000000800 */
[----:B----4-:R-:W-:-:S07]  /*31b0*/  @!P5 FMUL R49, R49, R49 ;  /* 0x000000313131d220 */ /* 0x010fce0000400000 */
[----:B------:R-:W4:Y:S01]  /*31c0*/  MUFU.EX2 R144, R55 ;  /* 0x0000003700907308 */ /* 0x000f220000000800 */
[----:B--2---:R-:W-:Y:S01]  /*31d0*/  @!P3 FMUL R48, R48, R48 ;  /* 0x000000303030b220 */ /* 0x004fe20000400000 */
[----:B---3--:R-:W-:Y:S01]  /*31e0*/  @!P2 FMUL R143, R143, R143 ;  /* 0x0000008f8f8fa220 */ /* 0x008fe20000400000 */
[----:B----4-:R-:W-:Y:S01]  /*31f0*/  @!P1 FMUL R144, R144, R144 ;  /* 0x0000009090909220 */ /* 0x010fe20000400000 */
[----:B------:R-:W-:Y:S01]  /*3200*/  ISETP.GE.AND P1, PT, R136, 0x41, PT ;  /* 0x000000418800780c */ /* 0x000fe20003f26270 */
[----:B------:R-:W-:Y:S02]  /*3210*/  WARPGROUP.DEPBAR.LE gsb0, 0x0 ;  /* 0x00008000000079c5 */ /* 0x000fe40000010000 */
[----:B------:R-:W-:-:S06]  /*3220*/  WARPGROUP.ARRIVE ;  /* 0x00000000000079c5 */ /* 0x000fcc0000000000 */
[----:B------:R-:W-:Y:S01]  /*3230*/  HGMMA.64x32x16.F32 R72, R24, gdesc[UR4].tnspB, RZ, !UPT, gsb0 ;  /* 0x4060000418487df0 */ /* 0x000fe2000c0008ff */
[----:B------:R-:W-:Y:S01]  /*3240*/  UMOV UR6, UR8 ;  /* 0x0000000800067c82 */ /* 0x000fe20008000000 */
[----:B------:R-:W-:Y:S01]  /*3250*/  UMOV UR7, 0x80000020 ;  /* 0x8000002000077882 */ /* 0x000fe20000000000 */
[----:B------:R-:W-:-:S07]  /*3260*/  UIADD3 UR8, UR15, 0x640, URZ ;  /* 0x000006400f087890 */ /* 0x000fce000fffe03f */
[----:B------:R-:W-:Y:S01]  /*3270*/  UMOV UR18, UR8 ;  /* 0x0000000800127c82 */ /* 0x000fe20008000000 */
[----:B------:R-:W-:Y:S01]  /*3280*/  UIADD3 UR8, UR15, 0x940, URZ ;  /* 0x000009400f087890 */ /* 0x000fe2000fffe03f */
[----:B------:R-:W-:Y:S02]  /*3290*/  WARPGROUP.DEPBAR.LE gsb0, 0x0 ;  /* 0x00008000000079c5 */ /* 0x000fe40000010000 */
[----:B-1----:R-:W-:-:S06]  /*32a0*/  WARPGROUP.ARRIVE ;  /* 0x00000000000079c5 */ /* 0x002fcc0000000000 */
[----:B------:R-:W-:Y:S01]  /*32b0*/  HGMMA.64x32x16.F32 R56, R24, gdesc[UR4].tnspB, RZ, !UPT, gsb0 ;  /* 0x4060000418387df0 */ /* 0x000fe2000c0008ff */
[----:B------:R-:W-:Y:S01]  /*32c0*/  UIADD3 UR6, UR15, 0x540, URZ ;  /* 0x000005400f067890 */ /* 0x000fe2000fffe03f */
[----:B------:R-:W-:Y:S01]  /*32d0*/  UMOV UR7, 0x80000020 ;  /* 0x8000002000077882 */ /* 0x000fe20000000000 */
[----:B------:R-:W-:Y:S02]  /*32e0*/  WARPGROUP.DEPBAR.LE gsb0, 0x0 ;  /* 0x00008000000079c5 */ /* 0x000fe40000010000 */
[----:B------:R-:W-:Y:S02]  /*32f0*/  F2FP.F16.F32.PACK_AB R24, R41, R36 ;  /* 0x000000242918723e */ /* 0x000fe400000000ff */
[C---:B------:R-:W-:Y:S01]  /*3300*/  F2FP.F16.F32.PACK_AB R26, R40.reuse, R37 ;  /* 0x00000025281a723e */ /* 0x040fe200000000ff */
[----:B------:R-:W-:Y:S01]  /*3310*/  FADD R37, R37, R52 ;  /* 0x0000003425257221 */ /* 0x000fe20000000000 */
[----:B------:R-:W-:Y:S01]  /*3320*/  F2FP.F16.F32.PACK_AB R25, R43, R38 ;  /* 0x000000262b19723e */ /* 0x000fe200000000ff */
[----:B------:R-:W-:Y:S01]  /*3330*/  FADD R40, R40, R53 ;  /* 0x0000003528287221 */ /* 0x000fe20000000000 */
[----:B------:R-:W-:Y:S01]  /*3340*/  F2FP.F16.F32.PACK_AB R27, R47, R42 ;  /* 0x0000002a2f1b723e */ /* 0x000fe200000000ff */
[----:B------:R-:W-:-:S02]  /*3350*/  FADD R32, R32, R37 ;  /* 0x0000002520207221 */ /* 0x000fc40000000000 */
[----:B------:R-:W-:Y:S01]  /*3360*/  FADD R40, R33, R40 ;  /* 0x0000002821287221 */ /* 0x000fe20000000000 */
[----:B------:R-:W-:-:S06]  /*3370*/  WARPGROUP.ARRIVE ;  /* 0x00000000000079c5 */ /* 0x000fcc0000000000 */
[----:B------:R-:W-:Y:S01]  /*3380*/  HGMMA.64x32x16.F32 R120, R24, gdesc[UR4].tnspB, R120, gsb0 ;  /* 0x4060000418787df0 */ /* 0x000fe20008000878 */
[----:B------:R-:W-:Y:S01]  /*3390*/  UIADD3 UR6, UR15, 0x840, URZ ;  /* 0x000008400f067890 */ /* 0x000fe2000fffe03f */
[----:B------:R-:W-:Y:S01]  /*33a0*/  UMOV UR7, 0x80000020 ;  /* 0x8000002000077882 */ /* 0x000fe20000000000 */
[----:B------:R-:W-:Y:S02]  /*33b0*/  WARPGROUP.DEPBAR.LE gsb0, 0x0 ;  /* 0x00008000000079c5 */ /* 0x000fe40000010000 */
[----:B------:R-:W-:-:S06]  /*33c0*/  WARPGROUP.ARRIVE ;  /* 0x00000000000079c5 */ /* 0x000fcc0000000000 */
[----:B------:R-:W-:Y:S01]  /*33d0*/  HGMMA.64x32x16.F32 R104, R24, gdesc[UR16].tnspB, R104, gsb0 ;  /* 0x4060001018687df0 */ /* 0x000fe20008000868 */
[----:B------:R-:W-:Y:S02]  /*33e0*/  UMOV UR19, 0x80000020 ;  /* 0x8000002000137882 */ /* 0x000fe40000000000 */
[----:B------:R-:W-:Y:S02]  /*33f0*/  WARPGROUP.DEPBAR.LE gsb0, 0x0 ;  /* 0x00008000000079c5 */ /* 0x000fe40000010000 */
[----:B------:R-:W-:-:S06]  /*3400*/  WARPGROUP.ARRIVE ;  /* 0x00000000000079c5 */ /* 0x000fcc0000000000 */
[----:B------:R-:W-:Y:S01]  /*3410*/  HGMMA.64x32x16.F32 R88, R24, gdesc[UR8].tnspB, R88, gsb0 ;  /* 0x4060000818587df0 */ /* 0x000fe20008000858 */
[----:B------:R-:W-:Y:S01]  /*3420*/  UIADD3 UR10, UR15, 0x780, URZ ;  /* 0x000007800f0a7890 */ /* 0x000fe2000fffe03f */
[----:B------:R-:W-:Y:S01]  /*3430*/  UMOV UR11, 0x80000020 ;  /* 0x80000020000b7882 */ /* 0x000fe20000000000 */
[----:B------:R-:W-:Y:S02]  /*3440*/  WARPGROUP.DEPBAR.LE gsb0, 0x0 ;  /* 0x00008000000079c5 */ /* 0x000fe40000010000 */
[----:B------:R-:W-:-:S06]  /*3450*/  WARPGROUP.ARRIVE ;  /* 0x00000000000079c5 */ /* 0x000fcc0000000000 */
[----:B------:R-:W-:Y:S01]  /*3460*/  HGMMA.64x32x16.F32 R72, R24, gdesc[UR4].tnspB, R72, gsb0 ;  /* 0x4060000418487df0 */ /* 0x000fe20008000848 */
[----:B------:R-:W-:Y:S01]  /*3470*/  UMOV UR6, UR8 ;  /* 0x0000000800067c82 */ /* 0x000fe20008000000 */
[----:B------:R-:W-:Y:S01]  /*3480*/  UMOV UR7, 0x80000020 ;  /* 0x8000002000077882 */ /* 0x000fe20000000000 */
[----:B------:R-:W-:-:S07]  /*3490*/  UIADD3 UR8, UR15, 0x680, URZ ;  /* 0x000006800f087890 */ /* 0x000fce000fffe03f */
[----:B------:R-:W-:Y:S01]  /*34a0*/  UMOV UR18, UR8 ;  /* 0x0000000800127c82 */ /* 0x000fe20008000000 */
[----:B------:R-:W-:Y:S01]  /*34b0*/  UIADD3 UR8, UR15, 0x980, URZ ;  /* 0x000009800f087890 */ /* 0x000fe2000fffe03f */
[----:B------:R-:W-:Y:S02]  /*34c0*/  WARPGROUP.DEPBAR.LE gsb0, 0x0 ;  /* 0x00008000000079c5 */ /* 0x000fe40000010000 */
[----:B------:R-:W-:-:S06]  /*34d0*/  WARPGROUP.ARRIVE ;  /* 0x00000000000079c5 */ /* 0x000fcc0000000000 */
[----:B------:R-:W-:Y:S01]  /*34e0*/  HGMMA.64x32x16.F32 R56, R24, gdesc[UR4].tnspB, R56, gsb0 ;  /* 0x4060000418387df0 */ /* 0x000fe20008000838 */
[----:B------:R-:W-:Y:S01]  /*34f0*/  UIADD3 UR6, UR15, 0x580, URZ ;  /* 0x000005800f067890 */ /* 0x000fe2000fffe03f */
[----:B------:R-:W-:Y:S01]  /*3500*/  UMOV UR7, 0x80000020 ;  /* 0x8000002000077882 */ /* 0x000fe20000000000 */
[----:B------:R-:W-:Y:S02]  /*3510*/  WARPGROUP.DEPBAR.LE gsb0, 0x0 ;  /* 0x00008000000079c5 */ /* 0x000fe40000010000 */
[----:B------:R-:W-:Y:S02]  /*3520*/  F2FP.F16.F32.PACK_AB R24, R44, R45 ;  /* 0x0000002d2c18723e */ /* 0x000fe400000000ff */
[----:B------:R-:W-:Y:S02]  /*3530*/  F2FP.F16.F32.PACK_AB R26, R46, R39 ;  /* 0x000000272e1a723e */ /* 0x000fe400000000ff */
[----:B------:R-:W-:Y:S02]  /*3540*/  F2FP.F16.F32.PACK_AB R25, R140, R139 ;  /* 0x0000008b8c19723e */ /* 0x000fe400000000ff */
[----:B------:R-:W-:-:S04]  /*3550*/  F2FP.F16.F32.PACK_AB R27, R146, R141 ;  /* 0x0000008d921b723e */ /* 0x000fc800000000ff */
        /* <DEDUP_REMOVED lines=20> */
[----:B------:R-:W-:Y:S02]  /*36a0*/  WARPGROUP.DEPBAR.LE gsb0, 0x0 ;  /* 0x00008000000079c5 */ /* 0x000fe40000010000 */
[----:B------:R-:W-:-:S06]  /*36b0*/  WARPGROUP.ARRIVE ;  /* 0x00000000000079c5 */ /* 0x000fcc0000000000 */
[----:B------:R-:W-:Y:S01]  /*36c0*/  HGMMA.64x32x16.F32 R56, R24, gdesc[UR4].tnspB, R56, gsb0 ;  /* 0x4060000418387df0 */ /* 0x000fe20008000838 */
[----:B------:R-:W-:Y:S01]  /*36d0*/  UIADD3 UR6, UR15, 0x5c0, URZ ;  /* 0x000005c00f067890 */ /* 0x000fe2000fffe03f */
[----:B------:R-:W-:Y:S01]  /*36e0*/  UMOV UR7, 0x80000020 ;  /* 0x8000002000077882 */ /* 0x000fe20000000000 */
[----:B------:R-:W-:Y:S02]  /*36f0*/  WARPGROUP.DEPBAR.LE gsb0, 0x0 ;  /* 0x00008000000079c5 */ /* 0x000fe40000010000 */
[----:B------:R-:W-:Y:S01]  /*3700*/  F2FP.F16.F32.PACK_AB R24, R142, R137 ;  /* 0x000000898e18723e */ /* 0x000fe200000000ff */
[----:B------:R-:W-:Y:S01]  /*3710*/  FADD R142, R41, R142 ;  /* 0x0000008e298e7221 */ /* 0x000fe20000000000 */
[----:B------:R-:W-:Y:S02]  /*3720*/  F2FP.F16.F32.PACK_AB R26, R53, R52 ;  /* 0x00000034351a723e */ /* 0x000fe400000000ff */
[----:B------:R-:W-:Y:S01]  /*3730*/  F2FP.F16.F32.PACK_AB R25, R48, R49 ;  /* 0x000000313019723e */ /* 0x000fe200000000ff */
[----:B------:R-:W-:Y:S01]  /*3740*/  FADD R48, R43, R48 ;  /* 0x000000302b307221 */ /* 0x000fe20000000000 */
[----:B------:R-:W-:Y:S01]  /*3750*/  F2FP.F16.F32.PACK_AB R27, R144, R143 ;  /* 0x0000008f901b723e */ /* 0x000fe200000000ff */
[----:B------:R-:W-:Y:S01]  /*3760*/  FADD R144, R47, R144 ;  /* 0x000000902f907221 */ /* 0x000fe20000000000 */
[----:B------:R-:W-:Y:S01]  /*3770*/  FADD R49, R38, R49 ;  /* 0x0000003126317221 */ /* 0x000fe20000000000 */
[----:B------:R-:W-:Y:S01]  /*3780*/  FADD R143, R42, R143 ;  /* 0x0000008f2a8f7221 */ /* 0x000fe20000000000 */
[----:B------:R-:W-:Y:S01]  /*3790*/  WARPGROUP.ARRIVE ;  /* 0x00000000000079c5 */ /* 0x000fe20000000000 */
[----:B------:R-:W-:Y:S01]  /*37a0*/  FADD R29, R29, R142 ;  /* 0x0000008e1d1d7221 */ /* 0x000fe20000000000 */
[----:B------:R-:W-:Y:S01]  /*37b0*/  FADD R31, R31, R48 ;  /* 0x000000301f1f7221 */ /* 0x000fe20000000000 */
[----:B------:R-:W-:Y:S01]  /*37c0*/  FADD R144, R35, R144 ;  /* 0x0000009023907221 */ /* 0x000fe20000000000 */
[----:B------:R-:W-:Y:S01]  /*37d0*/  FADD R30, R30, R49 ;  /* 0x000000311e1e7221 */ /* 0x000fe20000000000 */
[----:B------:R-:W-:Y:S01]  /*37e0*/  FADD R143, R34, R143 ;  /* 0x0000008f228f7221 */ /* 0x000fe20000000000 */
[----:B------:R-:W-:Y:S01]  /*37f0*/  HGMMA.64x32x16.F32 R120, R24, gdesc[UR4].tnspB, R120, gsb0 ;  /* 0x4060000418787df0 */ /* 0x000fe20008000878 */
[----:B------:R-:W-:Y:S01]  /*3800*/  UIADD3 UR6, UR15, 0x9c0, URZ ;  /* 0x000009c00f067890 */ /* 0x000fe2000fffe03f */
[----:B------:R-:W-:Y:S01]  /*3810*/  FADD R40, R29, R40 ;  /* 0x000000281d287221 */ /* 0x000fe20000000000 */
[----:B------:R-:W-:Y:S01]  /*3820*/  UMOV UR7, 0x80000020 ;  /* 0x8000002000077882 */ /* 0x000fe20000000000 */
[----:B------:R-:W-:Y:S01]  /*3830*/  FADD R31, R31, R144 ;  /* 0x000000901f1f7221 */ /* 0x000fe20000000000 */
[----:B------:R-:W-:-:S04]  /*3840*/  FADD R30, R30, R143 ;  /* 0x0000008f1e1e7221 */ /* 0x000fc80000000000 */
[----:B------:R-:W-:Y:S01]  /*3850*/  FADD R141, R30, R31 ;  /* 0x0000001f1e8d7221 */ /* 0x000fe20000000000 */
[----:B------:R-:W-:Y:S02]  /*3860*/  WARPGROUP.DEPBAR.LE gsb0, 0x0 ;  /* 0x00008000000079c5 */ /* 0x000fe40000010000 */
[----:B------:R-:W-:-:S06]  /*3870*/  WARPGROUP.ARRIVE ;  /* 0x00000000000079c5 */ /* 0x000fcc0000000000 */
[----:B------:R-:W-:Y:S03]  /*3880*/  HGMMA.64x32x16.F32 R104, R24, gdesc[UR16].tnspB, R104, gsb0 ;  /* 0x4060001018687df0 */ /* 0x000fe60008000868 */
[----:B------:R-:W-:Y:S02]  /*3890*/  WARPGROUP.DEPBAR.LE gsb0, 0x0 ;  /* 0x00008000000079c5 */ /* 0x000fe40000010000 */
[----:B------:R-:W-:-:S06]  /*38a0*/  WARPGROUP.ARRIVE ;  /* 0x00000000000079c5 */ /* 0x000fcc0000000000 */
[----:B------:R-:W-:Y:S01]  /*38b0*/  HGMMA.64x32x16.F32 R88, R24, gdesc[UR8].tnspB, R88, gsb0 ;  /* 0x4060000818587df0 */ /* 0x000fe20008000858 */
[----:B------:R-:W-:Y:S01]  /*38c0*/  UMOV UR10, UR12 ;  /* 0x0000000c000a7c82 */ /* 0x000fe20008000000 */
[----:B------:R-:W-:Y:S01]  /*38d0*/  UMOV UR11, 0x80000020 ;  /* 0x80000020000b7882 */ /* 0x000fe20000000000 */
[----:B------:R-:W-:Y:S02]  /*38e0*/  WARPGROUP.DEPBAR.LE gsb0, 0x0 ;  /* 0x00008000000079c5 */ /* 0x000fe40000010000 */
[----:B------:R-:W-:-:S06]  /*38f0*/  WARPGROUP.ARRIVE ;  /* 0x00000000000079c5 */ /* 0x000fcc0000000000 */
[----:B------:R-:W-:Y:S03]  /*3900*/  HGMMA.64x32x16.F32 R72, R24, gdesc[UR8].tnspB, R72, gsb0 ;  /* 0x4060000818487df0 */ /* 0x000fe60008000848 */
[----:B------:R-:W-:Y:S02]  /*3910*/  WARPGROUP.DEPBAR.LE gsb0, 0x0 ;  /* 0x00008000000079c5 */ /* 0x000fe40000010000 */
[----:B------:R-:W-:-:S06]  /*3920*/  WARPGROUP.ARRIVE ;  /* 0x00000000000079c5 */ /* 0x000fcc0000000000 */
[----:B------:R-:W-:Y:S03]  /*3930*/  HGMMA.64x32x16.F32 R56, R24, gdesc[UR4].tnspB, R56, gsb0 ;  /* 0x4060000418387df0 */ /* 0x000fe60008000838 */
[----:B------:R-:W-:Y:S02]  /*3940*/  WARPGROUP.DEPBAR.LE gsb0, 0x0 ;  /* 0x00008000000079c5 */ /* 0x000fe40000010000 */
[----:B------:R-:W-:Y:S01]  /*3950*/  FADD R25, R36, R137 ;  /* 0x0000008924197221 */ /* 0x000fe20000000000 */
[----:B------:R-:W-:-:S03]  /*3960*/  IADD3 R137, R2, 0x19020, RZ ;  /* 0x0001902002897810 */ /* 0x000fc60007ffe0ff */
[----:B------:R-:W-:Y:S01]  /*3970*/  FADD R25, R28, R25 ;  /* 0x000000191c197221 */ /* 0x000fe20000000000 */
[----:B------:R-:W-:-:S03]  /*3980*/  PRMT R24, RZ, 0x654, R137 ;  /* 0x00000654ff187816 */ /* 0x000fc60000000089 */
[----:B------:R-:W-:Y:S01]  /*3990*/  FADD R25, R25, R32 ;  /* 0x0000002019197221 */ /* 0x000fe20000000000 */
[----:B------:R1:W-:Y:S03]  /*39a0*/  SYNCS.ARRIVE.TRANS64.RED.A1T0 RZ, [R24+URZ], RZ ;  /* 0x000000ff18ff79a7 */ /* 0x0003e6000810043f */
[----:B------:R-:W-:Y:S01]  /*39b0*/  FADD R140, R25, R40 ;  /* 0x00000028198c7221 */ /* 0x000fe20000000000 */
[----:B------:R-:W-:Y:S06]  /*39c0*/  @!P1 BRA `(.L_x_24) ;  /* 0x0000002c00989947 */ /* 0x000fec0003800000 */
[----:B------:R-:W-:Y:S01]  /*39d0*/  IMAD.MOV.U32 R143, RZ, RZ, R0 ;  /* 0x000000ffff8f7224 */ /* 0x000fe200078e0000 */
[----:B------:R-:W-:Y:S01]  /*39e0*/  MOV R145, R12 ;  /* 0x0000000c00917202 */ /* 0x000fe20000000f00 */
[----:B------:R-:W-:Y:S01]  /*39f0*/  IMAD.MOV.U32 R139, RZ, RZ, 0x2 ;  /* 0x00000002ff8b7424 */ /* 0x000fe200078e00ff */
[----:B------:R-:W-:Y:S01]  /*3a00*/  MOV R136, 0x1 ;  /* 0x0000000100887802 */ /* 0x000fe20000000f00 */
[----:B------:R-:W-:Y:S01]  /*3a10*/  ULDC.64 UR30, c[0x0][0x198] ;  /* 0x00006600001e7ab9 */ /* 0x000fe20000000a00 */
[----:B------:R-:W-:-:S05]  /*3a20*/  ULDC UR14, c[0x0][0x604] ;  /* 0x00018100000e7ab9 */ /* 0x000fca0000000800 */
.L_x_37:
[----:B------:R-:W-:Y:S01]  /*3a30*/  LEA R25, R139, R2, 0x3 ;  /* 0x000000028b197211 */ /* 0x000fe200078e18ff */
[----:B------:R-:W-:Y:S05]  /*3a40*/  YIELD ;  /* 0x0000000000007946 */ /* 0x000fea0003800000 */
[----:B------:R-:W-:-:S04]  /*3a50*/  SHF.L.U32 R0, R13, 0x1f, RZ ;  /* 0x0000001f0d007819 */ /* 0x000fc800000006ff */
[----:B------:R-:W2:Y:S02]  /*3a60*/  SYNCS.PHASECHK.TRANS64.TRYWAIT P1, [R25+URZ+0x19000], R0 ;  /* 0x01900000190075a7 */ /* 0x000ea4000802017f */
[----:B--2---:R-:W-:Y:S05]  /*3a70*/  @!P1 BRA `(.L_x_25) ;  /* 0x0000004c00d89947 */ /* 0x004fea0003800000 */
.L_x_73:
[----:B------:R-:W-:Y:S05]  /*3a80*/  WARPSYNC.ALL ;  /* 0x0000000000007948 */ /* 0x000fea0003800000 */
[----:B------:R-:W-:Y:S01]  /*3a90*/  MOV R146, UR22 ;  /* 0x0000001600927c02 */ /* 0x000fe20008000f00 */
[----:B------:R-:W-:Y:S01]  /*3aa0*/  IMAD.MOV.U32 R147, RZ, RZ, -0x7fffffe0 ;  /* 0x80000020ff937424 */ /* 0x000fe200078e00ff */
[----:B------:R-:W-:Y:S01]  /*3ab0*/  R2UR UR40, R22 ;  /* 0x00000000162872ca */ /* 0x000fe200000e0000 */
[----:B-12---:R-:W-:Y:S01]  /*3ac0*/  WARPGROUP.ARRIVE ;  /* 0x00000000000079c5 */ /* 0x006fe20000000000 */
[----:B------:R-:W-:Y:S01]  /*3ad0*/  R2UR UR41, R23 ;  /* 0x00000000172972ca */ /* 0x000fe200000e0000 */
[----:B------:R-:W-:Y:S01]  /*3ae0*/  IMAD R146, R139, 0x500, R146 ;  /* 0x000005008b927824 */ /* 0x000fe200078e0292 */
[----:B------:R-:W-:Y:S01]  /*3af0*/  R2UR UR43, R147 ;  /* 0x00000000932b72ca */ /* 0x000fe200000e0000 */
[----:B------:R-:W-:Y:S01]  /*3b00*/  IMAD.MOV.U32 R147, RZ, RZ, -0x7fffffe0 ;  /* 0x80000020ff937424 */ /* 0x000fe200078e00ff */
[----:B------:R-:W-:-:S02]  /*3b10*/  MOV R149, 0x80000020 ;  /* 0x8000002000957802 */ /* 0x000fc40000000f00 */
[C---:B------:R-:W-:Y:S02]  /*3b20*/  R2UR UR42, R146.reuse ;  /* 0x00000000922a72ca */ /* 0x040fe400000e0000 */
[----:B------:R-:W-:Y:S02]  /*3b30*/  IADD3 R148, R146, 0x2, RZ ;  /* 0x0000000292947810 */ /* 0x000fe40007ffe0ff */
[----:B------:R-:W-:Y:S02]  /*3b40*/  R2UR UR36, R20 ;  /* 0x00000000142472ca */ /* 0x000fe400000e0000 */
[----:B------:R-:W-:Y:S02]  /*3b50*/  R2UR UR37, R21 ;  /* 0x00000000152572ca */ /* 0x000fe400000e0000 */
[----:B------:R-:W-:Y:S01]  /*3b60*/  R2UR UR38, R148 ;  /* 0x00000000942672ca */ /* 0x000fe200000e0000 */
[----:B------:R-:W-:Y:S01]  /*3b70*/  VIADD R148, R146, 0x100 ;  /* 0x0000010092947836 */ /* 0x000fe20000000000 */
[----:B------:R-:W-:-:S02]  /*3b80*/  R2UR UR39, R149 ;  /* 0x00000000952772ca */ /* 0x000fc400000e0000 */
[----:B------:R-:W-:Y:S01]  /*3b90*/  MOV R149, 0x80000020 ;  /* 0x8000002000957802 */ /* 0x000fe20000000f00 */
[----:B------:R-:W-:Y:S01]  /*3ba0*/  HGMMA.64x64x16.F32 R24, gdesc[UR40], RZ, !UPT, gsb0 ;  /* 0x00e00000281879f0 */ /* 0x000fe2000c0008ff */
[----:B------:R-:W-:Y:S02]  /*3bb0*/  R2UR UR32, R18 ;  /* 0x00000000122072ca */ /* 0x000fe400000e0000 */
[----:B------:R-:W-:Y:S02]  /*3bc0*/  R2UR UR33, R19 ;  /* 0x00000000132172ca */ /* 0x000fe400000e0000 */
[----:B------:R-:W-:Y:S02]  /*3bd0*/  R2UR UR34, R148 ;  /* 0x00000000942272ca */ /* 0x000fe400000e0000 */
[----:B------:R-:W-:Y:S01]  /*3be0*/  R2UR UR35, R149 ;  /* 0x00000000952372ca */ /* 0x000fe200000e0000 */
[----:B------:R-:W-:Y:S01]  /*3bf0*/  IMAD.MOV.U32 R149, RZ, RZ, -0x7fffffe0 ;  /* 0x80000020ff957424 */ /* 0x000fe200078e00ff */
[----:B------:R-:W-:-:S02]  /*3c00*/  IADD3 R148, R146, 0x102, RZ ;  /* 0x0000010292947810 */ /* 0x000fc40007ffe0ff */
[----:B------:R-:W-:Y:S02]  /*3c10*/  R2UR UR24, R14 ;  /* 0x000000000e1872ca */ /* 0x000fe400000e0000 */
[----:B------:R-:W-:Y:S02]  /*3c20*/  R2UR UR25, R15 ;  /* 0x000000000f1972ca */ /* 0x000fe400000e0000 */
[----:B------:R-:W-:Y:S02]  /*3c30*/  R2UR UR26, R148 ;  /* 0x00000000941a72ca */ /* 0x000fe400000e0000 */
[----:B------:R-:W-:Y:S02]  /*3c40*/  R2UR UR27, R149 ;  /* 0x00000000951b72ca */ /* 0x000fe400000e0000 */
[----:B------:R-:W-:Y:S02]  /*3c50*/  IADD3 R148, R146, 0x200, RZ ;  /* 0x0000020092947810 */ /* 0x000fe40007ffe0ff */
[----:B------:R-:W-:-:S02]  /*3c60*/  MOV R149, 0x80000020 ;  /* 0x8000002000957802 */ /* 0x000fc40000000f00 */
[----:B------:R-:W-:Y:S02]  /*3c70*/  R2UR UR16, R6 ;  /* 0x00000000061072ca */ /* 0x000fe400000e0000 */
[----:B------:R-:W-:Y:S02]  /*3c80*/  R2UR UR17, R7 ;  /* 0x00000000071172ca */ /* 0x000fe400000e0000 */
[----:B------:R-:W-:Y:S01]  /*3c90*/  R2UR UR18, R148 ;  /* 0x00000000941272ca */ /* 0x000fe200000e0000 */
[----:B------:R-:W-:Y:S01]  /*3ca0*/  VIADD R148, R146, 0x202 ;  /* 0x0000020292947836 */ /* 0x000fe20000000000 */
[----:B------:R-:W-:Y:S02]  /*3cb0*/  R2UR UR19, R149 ;  /* 0x00000000951372ca */ /* 0x000fe400000e0000 */
[----:B------:R-:W-:Y:S02]  /*3cc0*/  MOV R149, 0x80000020 ;  /* 0x8000002000957802 */ /* 0x000fe40000000f00 */
[----:B------:R-:W-:-:S02]  /*3cd0*/  R2UR UR8, R8 ;  /* 0x00000000080872ca */ /* 0x000fc400000e0000 */
[----:B------:R-:W-:Y:S02]  /*3ce0*/  R2UR UR9, R9 ;  /* 0x00000000090972ca */ /* 0x000fe400000e0000 */
[----:B------:R-:W-:Y:S02]  /*3cf0*/  R2UR UR10, R148 ;  /* 0x00000000940a72ca */ /* 0x000fe400000e0000 */
[----:B------:R-:W-:Y:S01]  /*3d00*/  R2UR UR11, R149 ;  /* 0x00000000950b72ca */ /* 0x000fe200000e0000 */
[----:B------:R-:W-:Y:S01]  /*3d10*/  IMAD.MOV.U32 R149, RZ, RZ, -0x7fffffe0 ;  /* 0x80000020ff957424 */ /* 0x000fe200078e00ff */
[----:B------:R-:W-:Y:S02]  /*3d20*/  IADD3 R148, R146, 0x300, RZ ;  /* 0x0000030092947810 */ /* 0x000fe40007ffe0ff */
[----:B------:R-:W-:Y:S02]  /*3d30*/  R2UR UR7, R147 ;  /* 0x00000000930772ca */ /* 0x000fe400000e0000 */
[----:B------:R-:W-:-:S02]  /*3d40*/  R2UR UR58, R148 ;  /* 0x00000000943a72ca */ /* 0x000fc400000e0000 */
[----:B------:R-:W-:Y:S02]  /*3d50*/  R2UR UR59, R149 ;  /* 0x00000000953b72ca */ /* 0x000fe400000e0000 */
[----:B------:R-:W-:Y:S02]  /*3d60*/  IADD3 R148, R146, 0x302, RZ ;  /* 0x0000030292947810 */ /* 0x000fe40007ffe0ff */
[----:B------:R-:W-:Y:S02]  /*3d70*/  MOV R149, 0x80000020 ;  /* 0x8000002000957802 */ /* 0x000fe40000000f00 */
[----:B------:R-:W-:Y:S01]  /*3d80*/  R2UR UR54, R148 ;  /* 0x00000000943672ca */ /* 0x000fe200000e0000 */
[----:B------:R-:W-:Y:S01]  /*3d90*/  VIADD R148, R146, 0x400 ;  /* 0x0000040092947836 */ /* 0x000fe20000000000 */
[----:B------:R-:W-:Y:S02]  /*3da0*/  R2UR UR55, R149 ;  /* 0x00000000953772ca */ /* 0x000fe400000e0000 */
[----:B------:R-:W-:-:S02]  /*3db0*/  MOV R149, 0x80000020 ;  /* 0x8000002000957802 */ /* 0x000fc40000000f00 */
[----:B------:R-:W-:Y:S02]  /*3dc0*/  R2UR UR50, R148 ;  /* 0x00000000943272ca */ /* 0x000fe400000e0000 */
[----:B------:R-:W-:Y:S02]  /*3dd0*/  R2UR UR51, R149 ;  /* 0x00000000953372ca */ /* 0x000fe400000e0000 */
[----:B------:R-:W-:Y:S02]  /*3de0*/  IADD3 R146, R146, 0x402, RZ ;  /* 0x0000040292927810 */ /* 0x000fe40007ffe0ff */
[----:B------:R-:W-:Y:S02]  /*3df0*/  ISETP.NE.AND P1, PT, R11, RZ, PT ;  /* 0x000000ff0b00720c */ /* 0x000fe40003f25270 */
[----:B------:R-:W-:Y:S01]  /*3e00*/  R2UR UR6, R146 ;  /* 0x00000000920672ca */ /* 0x000fe200000e0000 */
        /* <DEDUP_REMOVED lines=28> */
[----:B------:R-:W-:Y:S05]  /*3fd0*/  @P1 BRA `(.L_x_26) ;  /* 0x0000000000f41947 */ /* 0x000fea0003800000 */
[----:B------:R-:W-:-:S13]  /*3fe0*/  ISETP.LT.OR P2, PT, R3, 0x1, !P0 ;  /* 0x000000010300780c */ /* 0x000fda0004741670 */
[----:B------:R-:W-:Y:S05]  /*3ff0*/  @P2 BRA `(.L_x_27) ;  /* 0x0000000000e82947 */ /* 0x000fea0003800000 */
[----:B------:R-:W-:Y:S02]  /*4000*/  LEA R0, R5, R2, 0x3 ;  /* 0x0000000205007211 */ /* 0x000fe400078e18ff */
[----:B------:R-:W-:Y:S02]  /*4010*/  SHF.L.U32 R147, R4, 0x1f, RZ ;  /* 0x0000001f04937819 */ /* 0x000fe400000006ff */
[----:B------:R-:W-:Y:S02]  /*4020*/  ISETP.NE.AND P3, PT, R16, RZ, PT ;  /* 0x000000ff1000720c */ /* 0x000fe40003f65270 */
[----:B------:R-:W1:Y:S02]  /*4030*/  SYNCS.PHASECHK.TRANS64.TRYWAIT P2, [R0+URZ+0x19020], R147 ;  /* 0x01902093000075a7 */ /* 0x000e64000804017f */
[----:B-1----:R-:W-:Y:S09]  /*4040*/  @!P2 BRA `(.L_x_28) ;  /* 0x000000480078a947 */ /* 0x002ff20003800000 */
.L_x_74:
[----:B------:R-:W-:Y:S05]  /*4050*/  @P3 BRA `(.L_x_29) ;  /* 0x0000000000143947 */ /* 0x000fea0003800000 */
[----:B------:R-:W-:Y:S02]  /*4060*/  LOP3.LUT P2, RZ, R17, 0x1f, RZ, 0xc0, !PT ;  /* 0x0000001f11ff7812 */ /* 0x000fe4000784c0ff */
[----:B-1----:R-:W-:-:S04]  /*4070*/  MOV R147, 0x5000 ;  /* 0x0000500000937802 */ /* 0x002fc80000000f00 */
[----:B------:R2:W-:Y:S07]  /*4080*/  SYNCS.ARRIVE.TRANS64 RZ, [R0+URZ+0x19000], R147 ;  /* 0x0190009300ff79a7 */ /* 0x0005ee000800003f */
[----:B------:R-:W-:Y:S05]  /*4090*/  @!P2 BRA `(.L_x_29) ;  /* 0x000000000004a947 */ /* 0x000fea0003800000 */
[----:B------:R-:W-:Y:S01]  /*40a0*/  BPT.TRAP 0x1 ;  /* 0x000000040000795c */ /* 0x000fe20000300000 */
.L_x_29:
[C---:B------:R-:W-:Y:S01]  /*40b0*/  IMAD R12, R5.reuse, 0x5000, R2 ;  /* 0x00005000050c7824 */ /* 0x040fe200078e0202 */
[----:B------:R-:W-:Y:S01]  /*40c0*/  R2UR UR41, R0 ;  /* 0x00000000002972ca */ /* 0x000fe200000e0000 */
[----:B------:R-:W-:Y:S01]  /*40d0*/  UIADD3 UR38, UP0, UR30, 0x1f0, URZ ;  /* 0x000001f01e267890 */ /* 0x000fe2000ff1e03f */
[----:B------:R-:W-:Y:S01]  /*40e0*/  R2UR UR43, R10 ;  /* 0x000000000a2b72ca */ /* 0x000fe200000e0000 */
[----:B------:R-:W-:Y:S01]  /*40f0*/  UMOV UR6, 0x0 ;  /* 0x0000000000067882 */ /* 0x000fe20000000000 */
[----:B------:R-:W-:Y:S01]  /*4100*/  R2UR UR8, R12 ;  /* 0x000000000c0872ca */ /* 0x000fe200000e0000 */
[----:B------:R-:W-:Y:S01]  /*4110*/  UIADD3.X UR39, URZ, UR31, URZ, UP0, !UPT ;  /* 0x0000001f3f277290 */ /* 0x000fe200087fe43f */
[----:B------:R-:W-:Y:S01]  /*4120*/  VIADD R5, R5, 0x1 ;  /* 0x0000000105057836 */ /* 0x000fe20000000000 */
[----:B------:R-:W-:Y:S01]  /*4130*/  UMOV UR7, 0x10000000 ;  /* 0x1000000000077882 */ /* 0x000fe20000000000 */
[----:B------:R-:W-:Y:S01]  /*4140*/  UMOV UR42, URZ ;  /* 0x0000003f002a7c82 */ /* 0x000fe20008000000 */
[----:B------:R-:W-:Y:S01]  /*4150*/  UMOV UR34, 0x20 ;  /* 0x0000002000227882 */ /* 0x000fe20000000000 */
[----:B------:R-:W-:Y:S01]  /*4160*/  UMOV UR36, UR44 ;  /* 0x0000002c00247c82 */ /* 0x000fe20008000000 */
[----:B------:R-:W-:Y:S01]  /*4170*/  UMOV UR37, UR45 ;  /* 0x0000002d00257c82 */ /* 0x000fe20008000000 */
[----:B------:R-:W-:Y:S01]  /*4180*/  UMOV UR26, 0x40 ;  /* 0x00000040001a7882 */ /* 0x000fe20000000000 */
[----:B------:R-:W-:Y:S01]  /*4190*/  UIADD3 UR41, UR41, 0x19000, URZ ;  /* 0x0001900029297890 */ /* 0x000fe2000fffe03f */
[----:B------:R-:W-:Y:S01]  /*41a0*/  ISETP.NE.AND P2, PT, R5, 0x4, PT ;  /* 0x000000040500780c */ /* 0x000fe20003f45270 */
[----:B------:R-:W-:-:S02]  /*41b0*/  USHF.L.U32 UR43, UR43, 0x6, URZ ;  /* 0x000000062b2b7899 */ /* 0x000fc4000800063f */
[----:B------:R-:W-:Y:S01]  /*41c0*/  UIADD3 UR40, UR8, 0x5000, URZ ;  /* 0x0000500008287890 */ /* 0x000fe2000fffe03f */
[----:B-12---:R-:W-:Y:S01]  /*41d0*/  SEL R147, RZ, 0x1, P2 ;  /* 0x00000001ff937807 */ /* 0x006fe20001000000 */
[----:B------:R-:W-:Y:S01]  /*41e0*/  UIADD3 UR32, UR8, 0x6000, URZ ;  /* 0x0000600008207890 */ /* 0x000fe2000fffe03f */
[----:B------:R-:W-:Y:S01]  /*41f0*/  SEL R5, R5, RZ, P2 ;  /* 0x000000ff05057207 */ /* 0x000fe20001000000 */
[----:B------:R-:W-:Y:S01]  /*4200*/  UIADD3 UR24, UR8, 0x7000, URZ ;  /* 0x0000700008187890 */ /* 0x000fe2000fffe03f */
[----:B------:R-:W-:Y:S01]  /*4210*/  LOP3.LUT R4, R4, R147, RZ, 0x3c, !PT ;  /* 0x0000009304047212 */ /* 0x000fe200078e3cff */
[----:B------:R-:W-:Y:S02]  /*4220*/  UIADD3 UR16, UR8, 0x8000, URZ ;  /* 0x0000800008107890 */ /* 0x000fe4000fffe03f */
[----:B------:R-:W-:Y:S01]  /*4230*/  UIADD3 UR8, UR8, 0x9000, URZ ;  /* 0x0000900008087890 */ /* 0x000fe2000fffe03f */
[----:B------:R1:W-:Y:S01]  /*4240*/  UTMALDG.4D [UR40], [UR38], desc[UR6] ;  /* 0x00000628260075b4 */ /* 0x0003e20008019000 */
[----:B------:R-:W-:Y:S01]  /*4250*/  UMOV UR33, UR41 ;  /* 0x0000002900217c82 */ /* 0x000fe20008000000 */
[----:B------:R-:W-:Y:S01]  /*4260*/  UMOV UR35, UR43 ;  /* 0x0000002b00237c82 */ /* 0x000fe20008000000 */
        /* <DEDUP_REMOVED lines=15> */
[----:B------:R1:W-:Y:S01]  /*4360*/  UTMALDG.4D [UR24], [UR38], desc[UR6] ;  /* 0x00000618260075b4 */ /* 0x0003e20008019000 */
[----:B------:R1:W-:Y:S01]  /*4370*/  UTMALDG.4D [UR16], [UR38], desc[UR6] ;  /* 0x00000610260075b4 */ /* 0x0003e20008019000 */
[----:B------:R1:W-:Y:S02]  /*4380*/  UTMALDG.4D [UR8], [UR38], desc[UR6] ;  /* 0x00000608260075b4 */ /* 0x0003e40008019000 */
[----:B-1----:R-:W-:Y:S01]  /*4390*/  NOP ;  /* 0x0000000000007918 */ /* 0x002fe20000000000 */
.L_x_27:
[----:B------:R-:W-:-:S07]  /*43a0*/  IADD3 R3, R3, -0x1, RZ ;  /* 0xffffffff03037810 */ /* 0x000fce0007ffe0ff */
.L_x_26:
[----:B------:R-:W-:Y:S01]  /*43b0*/  IADD3 R139, R139, 0x1, RZ ;  /* 0x000000018b8b7810 */ /* 0x000fe20007ffe0ff */
[----:B------:R-:W-:Y:S05]  /*43c0*/  WARPSYNC.ALL ;  /* 0x0000000000007948 */ /* 0x000fea0003800000 */
[----:B------:R-:W-:-:S04]  /*43d0*/  ISETP.NE.AND P2, PT, R139, 0x4, PT ;  /* 0x000000048b00780c */ /* 0x000fc80003f45270 */
[----:B------:R-:W-:Y:S02]  /*43e0*/  SEL R0, RZ, 0x1, P2 ;  /* 0x00000001ff007807 */ /* 0x000fe40001000000 */
[----:B------:R-:W-:Y:S02]  /*43f0*/  SEL R139, R139, RZ, P2 ;  /* 0x000000ff8b8b7207 */ /* 0x000fe40001000000 */
[----:B------:R-:W-:Y:S02]  /*4400*/  LOP3.LUT R13, R13, R0, RZ, 0x3c, !PT ;  /* 0x000000000d0d7212 */ /* 0x000fe400078e3cff */
[----:B------:R-:W-:Y:S01]  /*4410*/  FMNMX R0, R24, R143, !PT ;  /* 0x0000008f18007209 */ /* 0x000fe20007800000 */
[----:B------:R-:W-:Y:S01]  /*4420*/  IMAD R146, R136, 0x8, R137 ;  /* 0x0000000888927824 */ /* 0x000fe200078e0289 */
[----:B------:R-:W-:Y:S01]  /*4430*/  FMNMX R12, R26, R145, !PT ;  /* 0x000000911a0c7209 */ /* 0x000fe20007800000 */
[----:B------:R-:W-:Y:S01]  /*4440*/  BSSY B0, `(.L_x_30) ;  /* 0x0000041000007945 */ /* 0x000fe20003800000 */
        /* <DEDUP_REMOVED lines=25> */
[----:B------:R-:W-:Y:S02]  /*45e0*/  PRMT R146, RZ, 0x654, R146 ;  /* 0x00000654ff927816 */ /* 0x000fe40000000092 */
[----:B------:R-:W-:Y:S02]  /*45f0*/  FMNMX R0, R52, R147, !PT ;  /* 0x0000009334007209 */ /* 0x000fe40007800000 */
[----:B------:R-:W-:Y:S01]  /*4600*/  FMNMX R147, R51, R12, !PT ;  /* 0x0000000c33937209 */ /* 0x000fe20007800000 */
[----:B------:R1:W-:Y:S01]  /*4610*/  SYNCS.ARRIVE.TRANS64.RED.A1T0 RZ, [R146+URZ], RZ ;  /* 0x000000ff92ff79a7 */ /* 0x0003e2000810043f */
[----:B------:R-:W-:Y:S02]  /*4620*/  FMNMX R142, R53, R0, !PT ;  /* 0x00000000358e7209 */ /* 0x000fe40007800000 */
[----:B------:R-:W-:Y:S02]  /*4630*/  FMNMX R0, R54, R147, !PT ;  /* 0x0000009336007209 */ /* 0x000fe40007800000 */
[----:B------:R-:W-:Y:S01]  /*4640*/  LEA R152, R139, R2, 0x3 ;  /* 0x000000028b987211 */ /* 0x000fe200078e18ff */
[----:B------:R-:W2:Y:S01]  /*4650*/  SHFL.BFLY PT, R147, R142, 0x1, 0x1f ;  /* 0x0c201f008e937f89 */ /* 0x000ea200000e0000 */
[----:B------:R-:W-:-:S05]  /*4660*/  FMNMX R144, R55, R0, !PT ;  /* 0x0000000037907209 */ /* 0x000fca0007800000 */
[----:B------:R-:W3:Y:S01]  /*4670*/  SHFL.BFLY PT, R149, R144, 0x1, 0x1f ;  /* 0x0c201f0090957f89 */ /* 0x000ee200000e0000 */
[----:B--2---:R-:W-:-:S05]  /*4680*/  FMNMX R147, R142, R147, !PT ;  /* 0x000000938e937209 */ /* 0x004fca0007800000 */
[----:B------:R-:W2:Y:S01]  /*4690*/  SHFL.BFLY PT, R0, R147, 0x2, 0x1f ;  /* 0x0c401f0093007f89 */ /* 0x000ea200000e0000 */
[----:B---3--:R-:W-:-:S05]  /*46a0*/  FMNMX R149, R144, R149, !PT ;  /* 0x0000009590957209 */ /* 0x008fca0007800000 */
[----:B------:R-:W3:Y:S01]  /*46b0*/  SHFL.BFLY PT, R12, R149, 0x2, 0x1f ;  /* 0x0c401f00950c7f89 */ /* 0x000ee200000e0000 */
[----:B--2---:R-:W-:Y:S02]  /*46c0*/  FMNMX R0, R147, R0, !PT ;  /* 0x0000000093007209 */ /* 0x004fe40007800000 */
[----:B------:R-:W-:Y:S02]  /*46d0*/  SHF.L.U32 R147, R13, 0x1f, RZ ;  /* 0x0000001f0d937819 */ /* 0x000fe400000006ff */
[C---:B------:R-:W-:Y:S02]  /*46e0*/  FSETP.NEU.AND P2, PT, R0.reuse, -INF , PT ;  /* 0xff8000000000780b */ /* 0x040fe40003f4d000 */
[----:B---3--:R-:W-:Y:S02]  /*46f0*/  FMNMX R12, R149, R12, !PT ;  /* 0x0000000c950c7209 */ /* 0x008fe40007800000 */
[----:B------:R-:W-:Y:S02]  /*4700*/  FSEL R148, R0, RZ, P2 ;  /* 0x000000ff00947208 */ /* 0x000fe40001000000 */
[----:B------:R-:W-:-:S03]  /*4710*/  FSETP.NEU.AND P2, PT, R12, -INF , PT ;  /* 0xff8000000c00780b */ /* 0x000fc60003f4d000 */
[----:B------:R-:W-:Y:S01]  /*4720*/  FADD R142, -R148, R143 ;  /* 0x0000008f948e7221 */ /* 0x000fe20000000100 */
[----:B------:R-:W-:-:S03]  /*4730*/  FSEL R150, R12, RZ, P2 ;  /* 0x000000ff0c967208 */ /* 0x000fc60001000000 */
[----:B------:R-:W-:Y:S02]  /*4740*/  FMUL R143, R142, UR14 ;  /* 0x0000000e8e8f7c20 */ /* 0x000fe40008400000 */
[----:B------:R-:W-:-:S03]  /*4750*/  FADD R142, -R150, R145 ;  /* 0x00000091968e7221 */ /* 0x000fc60000000100 */
[----:B------:R-:W2:Y:S01]  /*4760*/  SYNCS.PHASECHK.TRANS64.TRYWAIT P2, [R152+URZ+0x19000], R147 ;  /* 0x01900093980075a7 */ /* 0x000ea2000804017f */
[----:B------:R-:W-:Y:S01]  /*4770*/  FMUL R144, R142, UR14 ;  /* 0x0000000e8e907c20 */ /* 0x000fe20008400000 */
[----:B------:R-:W-:Y:S01]  /*4780*/  FSETP.GEU.AND P3, PT, R143, -126, PT ;  /* 0xc2fc00008f00780b */ /* 0x000fe20003f6e000 */
[----:B------:R-:W-:-:S03]  /*4790*/  FMUL R142, R150, UR14 ;  /* 0x0000000e968e7c20 */ /* 0x000fc60008400000 */
[----:B------:R-:W-:Y:S01]  /*47a0*/  FSETP.GEU.AND P4, PT, R144, -126, PT ;  /* 0xc2fc00009000780b */ /* 0x000fe20003f8e000 */
[--C-:B------:R-:W-:Y:S01]  /*47b0*/  FFMA R26, R26, UR14, -R142.reuse ;  /* 0x0000000e1a1a7c23 */ /* 0x100fe2000800088e */
[--C-:B------:R-:W-:Y:S01]  /*47c0*/  FFMA R27, R27, UR14, -R142.reuse ;  /* 0x0000000e1b1b7c23 */ /* 0x100fe2000800088e */
[----:B------:R-:W-:-:S03]  /*47d0*/  FFMA R145, R30, UR14, -R142 ;  /* 0x0000000e1e917c23 */ /* 0x000fc6000800088e */
[----:B------:R-:W-:Y:S02]  /*47e0*/  FSETP.GEU.AND P5, PT, R26, -126, PT ;  /* 0xc2fc00001a00780b */ /* 0x000fe40003fae000 */
[----:B------:R-:W-:Y:S01]  /*47f0*/  FSETP.GEU.AND P6, PT, R27, -126, PT ;  /* 0xc2fc00001b00780b */ /* 0x000fe20003fce000 */
[----:B------:R-:W-:-:S04]  /*4800*/  @!P3 FMUL R143, R143, 0.5 ;  /* 0x3f0000008f8fb820 */ /* 0x000fc80000400000 */
[----:B------:R-:W-:Y:S02]  /*4810*/  @!P4 FMUL R144, R144, 0.5 ;  /* 0x3f0000009090c820 */ /* 0x000fe40000400000 */
[----:B------:R-:W3:Y:S08]  /*4820*/  MUFU.EX2 R143, R143 ;  /* 0x0000008f008f7308 */ /* 0x000ef00000000800 */
[----:B------:R-:W4:Y:S01]  /*4830*/  MUFU.EX2 R144, R144 ;  /* 0x0000009000907308 */ /* 0x000f220000000800 */
[----:B-123--:R-:W-:Y:S05]  /*4840*/  @!P2 BRA `(.L_x_31) ;  /* 0x00000040008ca947 */ /* 0x00efea0003800000 */
.L_x_75:
[----:B------:R-:W-:Y:S05]  /*4850*/  BSYNC B0 ;  /* 0x0000000000007941 */ /* 0x000fea0003800000 */
.L_x_30:
[----:B------:R-:W-:Y:S01]  /*4860*/  FSETP.GEU.AND P2, PT, R145, -126, PT ;  /* 0xc2fc00009100780b */ /* 0x000fe20003f4e000 */
[----:B------:R-:W-:Y:S01]  /*4870*/  @!P5 FMUL R26, R26, 0.5 ;  /* 0x3f0000001a1ad820 */ /* 0x000fe20000400000 */
[----:B------:R-:W-:Y:S01]  /*4880*/  @!P6 FMUL R27, R27, 0.5 ;  /* 0x3f0000001b1be820 */ /* 0x000fe20000400000 */
[----:B------:R-:W-:Y:S01]  /*4890*/  FFMA R30, R31, UR14, -R142 ;  /* 0x0000000e1f1e7c23 */ /* 0x000fe2000800088e */
[----:B-1----:R-:W-:Y:S01]  /*48a0*/  FMUL R147, R148, UR14 ;  /* 0x0000000e94937c20 */ /* 0x002fe20008400000 */
[----:B------:R-:W1:Y:S01]  /*48b0*/  MUFU.EX2 R31, R26 ;  /* 0x0000001a001f7308 */ /* 0x000e620000000800 */
[----:B------:R-:W-:Y:S01]  /*48c0*/  @!P3 FMUL R143, R143, R143 ;  /* 0x0000008f8f8fb220 */ /* 0x000fe20000400000 */
[----:B----4-:R-:W-:Y:S01]  /*48d0*/  @!P4 FMUL R144, R144, R144 ;  /* 0x000000909090c220 */ /* 0x010fe20000400000 */
[--C-:B------:R-:W-:Y:S01]  /*48e0*/  FFMA R151, R25, UR14, -R147.reuse ;  /* 0x0000000e19977c23 */ /* 0x100fe20008000893 */
[--C-:B------:R-:W-:Y:S01]  /*48f0*/  FFMA R149, R28, UR14, -R147.reuse ;  /* 0x0000000e1c957c23 */ /* 0x100fe20008000893 */
[--C-:B------:R-:W-:Y:S01]  /*4900*/  FFMA R24, R24, UR14, -R147.reuse ;  /* 0x0000000e18187c23 */ /* 0x100fe20008000893 */
[--C-:B------:R-:W-:Y:S01]  /*4910*/  FFMA R150, R29, UR14, -R147.reuse ;  /* 0x0000000e1d967c23 */ /* 0x100fe20008000893 */
[----:B------:R-:W-:Y:S01]  /*4920*/  FSETP.GEU.AND P3, PT, R30, -126, PT ;  /* 0xc2fc00001e00780b */ /* 0x000fe20003f6e000 */
[----:B------:R-:W-:Y:S01]  /*4930*/  @!P2 FMUL R145, R145, 0.5 ;  /* 0x3f0000009191a820 */ /* 0x000fe20000400000 */
[----:B------:R-:W2:Y:S01]  /*4940*/  MUFU.EX2 R146, R27 ;  /* 0x0000001b00927308 */ /* 0x000ea20000000800 */
[----:B------:R-:W-:Y:S01]  /*4950*/  FSETP.GEU.AND P4, PT, R24, -126, PT ;  /* 0xc2fc00001800780b */ /* 0x000fe20003f8e000 */
[----:B------:R-:W-:Y:S01]  /*4960*/  FFMA R152, R32, UR14, -R147 ;  /* 0x0000000e20987c23 */ /* 0x000fe20008000893 */
[----:B------:R-:W-:Y:S01]  /*4970*/  MOV R28, UR15 ;  /* 0x0000000f001c7c02 */ /* 0x000fe20008000f00 */
[----:B------:R-:W-:Y:S05]  /*4980*/  WARPSYNC.ALL ;  /* 0x0000000000007948 */ /* 0x000fea0003800000 */
[----:B------:R-:W3:Y:S01]  /*4990*/  MUFU.EX2 R145, R145 ;  /* 0x0000009100917308 */ /* 0x000ee20000000800 */
[----:B-1----:R-:W-:Y:S01]  /*49a0*/  @!P5 FMUL R31, R31, R31 ;  /* 0x0000001f1f1fd220 */ /* 0x002fe20000400000 */
[----:B------:R-:W-:Y:S01]  /*49b0*/  FSETP.GEU.AND P5, PT, R151, -126, PT ;  /* 0xc2fc00009700780b */ /* 0x000fe20003fae000 */
[----:B------:R-:W-:Y:S01]  /*49c0*/  @!P3 FMUL R30, R30, 0.5 ;  /* 0x3f0000001e1eb820 */ /* 0x000fe20000400000 */
[----:B------:R-:W-:-:S02]  /*49d0*/  IMAD R28, R139, 0x500, R28 ;  /* 0x000005008b1c7824 */ /* 0x000fc400078e021c */
[----:B------:R-:W-:Y:S01]  /*49e0*/  @!P4 FMUL R24, R24, 0.5 ;  /* 0x3f0000001818c820 */ /* 0x000fe20000400000 */
[----:B------:R-:W-:Y:S01]  /*49f0*/  MOV R29, 0x80000020 ;  /* 0x80000020001d7802 */ /* 0x000fe20000000f00 */
[----:B------:R-:W-:Y:S02]  /*4a00*/  IMAD.MOV.U32 R25, RZ, RZ, -0x7fffffe0 ;  /* 0x80000020ff197424 */ /* 0x000fe400078e00ff */
[----:B--2---:R-:W-:Y:S01]  /*4a10*/  @!P6 FMUL R146, R146, R146 ;  /* 0x000000929292e220 */ /* 0x004fe20000400000 */
[----:B------:R-:W-:Y:S01]  /*4a20*/  FSETP.GEU.AND P6, PT, R149, -126, PT ;  /* 0xc2fc00009500780b */ /* 0x000fe20003fce000 */
[----:B------:R-:W1:Y:S01]  /*4a30*/  MUFU.EX2 R30, R30 ;  /* 0x0000001e001e7308 */ /* 0x000e620000000800 */
[----:B------:R-:W-:Y:S01]  /*4a40*/  IADD3 R26, R28, 0x200, RZ ;  /* 0x000002001c1a7810 */ /* 0x000fe20007ffe0ff */
[-C--:B------:R-:W-:Y:S01]  /*4a50*/  FMUL R120, R120, R143.reuse ;  /* 0x0000008f78787220 */ /* 0x080fe20000400000 */
[----:B------:R-:W-:Y:S01]  /*4a60*/  MOV R27, 0x80000020 ;  /* 0x80000020001b7802 */ /* 0x000fe20000000f00 */
[----:B------:R-:W-:Y:S01]  /*4a70*/  FMUL R121, R121, R143 ;  /* 0x0000008f79797220 */ /* 0x000fe20000400000 */
[----:B------:R-:W-:Y:S01]  /*4a80*/  @!P5 FMUL R151, R151, 0.5 ;  /* 0x3f0000009797d820 */ /* 0x000fe20000400000 */
[----:B------:R-:W-:Y:S01]  /*4a90*/  R2UR UR18, R26 ;  /* 0x000000001a1272ca */ /* 0x000fe200000e0000 */
[----:B---3--:R-:W-:Y:S01]  /*4aa0*/  @!P2 FMUL R145, R145, R145 ;  /* 0x000000919191a220 */ /* 0x008fe20000400000 */
[----:B------:R-:W-:Y:S01]  /*4ab0*/  FSETP.GEU.AND P2, PT, R150, -126, PT ;  /* 0xc2fc00009600780b */ /* 0x000fe20003f4e000 */
[----:B------:R2:W3:Y:S01]  /*4ac0*/  MUFU.EX2 R148, R24 ;  /* 0x0000001800947308 */ /* 0x0004e20000000800 */
[----:B------:R-:W-:Y:S01]  /*4ad0*/  IADD3 R26, R28, 0x140, RZ ;  /* 0x000001401c1a7810 */ /* 0x000fe20007ffe0ff */
[-C--:B------:R-:W-:Y:S01]  /*4ae0*/  FMUL R124, R124, R143.reuse ;  /* 0x0000008f7c7c7220 */ /* 0x080fe20000400000 */
[----:B------:R-:W-:Y:S01]  /*4af0*/  @!P6 FMUL R149, R149, 0.5 ;  /* 0x3f0000009595e820 */ /* 0x000fe20000400000 */
[----:B------:R-:W-:Y:S01]  /*4b00*/  R2UR UR6, R28 ;  /* 0x000000001c0672ca */ /* 0x000fe200000e0000 */
[-C--:B------:R-:W-:Y:S01]  /*4b10*/  FMUL R125, R125, R143.reuse ;  /* 0x0000008f7d7d7220 */ /* 0x080fe20000400000 */
[----:B------:R-:W-:Y:S01]  /*4b20*/  R2UR UR7, R29 ;  /* 0x000000001d0772ca */ /* 0x000fe200000e0000 */
[----:B------:R-:W-:Y:S01]  /*4b30*/  FMUL R128, R128, R143 ;  /* 0x0000008f80807220 */ /* 0x000fe20000400000 */
[----:B------:R-:W4:Y:S01]  /*4b40*/  MUFU.EX2 R151, R151 ;  /* 0x0000009700977308 */ /* 0x000f220000000800 */
[----:B--2---:R-:W-:-:S02]  /*4b50*/  VIADD R24, R28, 0x100 ;  /* 0x000001001c187836 */ /* 0x004fc40000000000 */
[----:B-1----:R-:W-:Y:S01]  /*4b60*/  @!P3 FMUL R30, R30, R30 ;  /* 0x0000001e1e1eb220 */ /* 0x002fe20000400000 */
[-C--:B------:R-:W-:Y:S01]  /*4b70*/  FMUL R129, R129, R143.reuse ;  /* 0x0000008f81817220 */ /* 0x080fe20000400000 */
[----:B------:R-:W-:Y:S01]  /*4b80*/  @!P2 FMUL R150, R150, 0.5 ;  /* 0x3f0000009696a820 */ /* 0x000fe20000400000 */
[-C--:B------:R-:W-:Y:S01]  /*4b90*/  FMUL R132, R132, R143.reuse ;  /* 0x0000008f84847220 */ /* 0x080fe20000400000 */
[----:B------:R-:W-:Y:S01]  /*4ba0*/  R2UR UR10, R24 ;  /* 0x00000000180a72ca */ /* 0x000fe200000e0000 */
[----:B------:R-:W-:Y:S01]  /*4bb0*/  FMUL R133, R133, R143 ;  /* 0x0000008f85857220 */ /* 0x000fe20000400000 */
[----:B------:R-:W1:Y:S01]  /*4bc0*/  MUFU.EX2 R149, R149 ;  /* 0x0000009500957308 */ /* 0x000e620000000800 */
[----:B------:R-:W-:Y:S01]  /*4bd0*/  IADD3 R24, R28, 0x300, RZ ;  /* 0x000003001c187810 */ /* 0x000fe20007ffe0ff */
[----:B---3--:R-:W-:Y:S01]  /*4be0*/  @!P4 FMUL R148, R148, R148 ;  /* 0x000000949494c220 */ /* 0x008fe20000400000 */
[-C--:B------:R-:W-:Y:S01]  /*4bf0*/  FMUL R122, R122, R144.reuse ;  /* 0x000000907a7a7220 */ /* 0x080fe20000400000 */
[-C--:B------:R-:W-:Y:S01]  /*4c00*/  FMUL R123, R123, R144.reuse ;  /* 0x000000907b7b7220 */ /* 0x080fe20000400000 */
[----:B------:R-:W-:Y:S01]  /*4c10*/  R2UR UR26, R24 ;  /* 0x00000000181a72ca */ /* 0x000fe200000e0000 */
[-C--:B------:R-:W-:Y:S01]  /*4c20*/  FMUL R126, R126, R144.reuse ;  /* 0x000000907e7e7220 */ /* 0x080fe20000400000 */
[----:B------:R-:W-:Y:S01]  /*4c30*/  IADD3 R24, R28, 0x40, RZ ;  /* 0x000000401c187810 */ /* 0x000fe20007ffe0ff */
[----:B------:R-:W2:Y:S01]  /*4c40*/  MUFU.EX2 R32, R150 ;  /* 0x0000009600207308 */ /* 0x000ea20000000800 */
[----:B----4-:R-:W-:Y:S01]  /*4c50*/  @!P5 FMUL R151, R151, R151 ;  /* 0x000000979797d220 */ /* 0x010fe20000400000 */
[-C--:B------:R-:W-:Y:S01]  /*4c60*/  FMUL R127, R127, R144.reuse ;  /* 0x000000907f7f7220 */ /* 0x080fe20000400000 */
[-C--:B------:R-:W-:Y:S01]  /*4c70*/  FMUL R130, R130, R144.reuse ;  /* 0x0000009082827220 */ /* 0x080fe20000400000 */
[-C--:B------:R-:W-:Y:S01]  /*4c80*/  FMUL R131, R131, R144.reuse ;  /* 0x0000009083837220 */ /* 0x080fe20000400000 */
[-C--:B------:R-:W-:Y:S01]  /*4c90*/  FMUL R134, R134, R144.reuse ;  /* 0x0000009086867220 */ /* 0x080fe20000400000 */
[----:B------:R-:W-:Y:S01]  /*4ca0*/  FMUL R135, R135, R144 ;  /* 0x0000009087877220 */ /* 0x000fe20000400000 */
[----:B------:R-:W-:Y:S01]  /*4cb0*/  R2UR UR11, R25 ;  /* 0x00000000190b72ca */ /* 0x000fe200000e0000 */
[----:B------:R-:W-:Y:S01]  /*4cc0*/  FMUL R104, R104, R143 ;  /* 0x0000008f68687220 */ /* 0x000fe20000400000 */
[----:B-1----:R-:W-:Y:S01]  /*4cd0*/  @!P6 FMUL R149, R149, R149 ;  /* 0x000000959595e220 */ /* 0x002fe20000400000 */
[----:B------:R-:W-:Y:S01]  /*4ce0*/  R2UR UR19, R27 ;  /* 0x000000001b1372ca */ /* 0x000fe200000e0000 */
[-C--:B------:R-:W-:Y:S01]  /*4cf0*/  FMUL R105, R105, R143.reuse ;  /* 0x0000008f69697220 */ /* 0x080fe20000400000 */
[----:B------:R-:W-:Y:S01]  /*4d00*/  R2UR UR27, R25 ;  /* 0x00000000191b72ca */ /* 0x000fe200000e0000 */
[-C--:B------:R-:W-:Y:S01]  /*4d10*/  FMUL R108, R108, R143.reuse ;  /* 0x0000008f6c6c7220 */ /* 0x080fe20000400000 */
[----:B------:R-:W-:Y:S01]  /*4d20*/  R2UR UR38, R24 ;  /* 0x00000000182672ca */ /* 0x000fe200000e0000 */
[-C--:B------:R-:W-:Y:S01]  /*4d30*/  FMUL R109, R109, R143.reuse ;  /* 0x0000008f6d6d7220 */ /* 0x080fe20000400000 */
[----:B------:R-:W-:Y:S01]  /*4d40*/  R2UR UR39, R25 ;  /* 0x00000000192772ca */ /* 0x000fe200000e0000 */
[----:B--2---:R-:W-:Y:S01]  /*4d50*/  @!P2 FMUL R32, R32, R32 ;  /* 0x000000202020a220 */ /* 0x004fe20000400000 */
[----:B------:R-:W-:Y:S01]  /*4d60*/  R2UR UR42, R26 ;  /* 0x000000001a2a72ca */ /* 0x000fe200000e0000 */
[-C--:B------:R-:W-:Y:S01]  /*4d70*/  FMUL R112, R112, R143.reuse ;  /* 0x0000008f70707220 */ /* 0x080fe20000400000 */
[----:B------:R-:W-:Y:S01]  /*4d80*/  R2UR UR43, R27 ;  /* 0x000000001b2b72ca */ /* 0x000fe200000e0000 */
[----:B------:R-:W-:Y:S01]  /*4d90*/  FMUL R113, R113, R143 ;  /* 0x0000008f71717220 */ /* 0x000fe20000400000 */
[----:B------:R-:W-:Y:S01]  /*4da0*/  F2FP.F16.F32.PACK_AB R25, R146, R31 ;  /* 0x0000001f9219723e */ /* 0x000fe200000000ff */
[----:B------:R-:W-:Y:S01]  /*4db0*/  FMUL R116, R116, R143 ;  /* 0x0000008f74747220 */ /* 0x000fe20000400000 */
[----:B------:R-:W-:Y:S01]  /*4dc0*/  F2FP.F16.F32.PACK_AB R27, R30, R145 ;  /* 0x000000911e1b723e */ /* 0x000fe200000000ff */
[----:B------:R-:W-:Y:S01]  /*4dd0*/  FMUL R117, R117, R143 ;  /* 0x0000008f75757220 */ /* 0x000fe20000400000 */
[----:B------:R-:W-:Y:S01]  /*4de0*/  F2FP.F16.F32.PACK_AB R24, R151, R148 ;  /* 0x000000949718723e */ /* 0x000fe200000000ff */
[-C--:B------:R-:W-:Y:S01]  /*4df0*/  FMUL R106, R106, R144.reuse ;  /* 0x000000906a6a7220 */ /* 0x080fe20000400000 */
[----:B------:R-:W-:Y:S01]  /*4e00*/  F2FP.F16.F32.PACK_AB R26, R32, R149 ;  /* 0x00000095201a723e */ /* 0x000fe200000000ff */
[-C--:B------:R-:W-:Y:S01]  /*4e10*/  FMUL R107, R107, R144.reuse ;  /* 0x000000906b6b7220 */ /* 0x080fe20000400000 */
[-C--:B------:R-:W-:Y:S01]  /*4e20*/  FMUL R110, R110, R144.reuse ;  /* 0x000000906e6e7220 */ /* 0x080fe20000400000 */
[-C--:B------:R-:W-:Y:S01]  /*4e30*/  FMUL R111, R111, R144.reuse ;  /* 0x000000906f6f7220 */ /* 0x080fe20000400000 */
[----:B------:R-:W-:Y:S01]  /*4e40*/  WARPGROUP.ARRIVE ;  /* 0x00000000000079c5 */ /* 0x000fe20000000000 */
[-C--:B------:R-:W-:Y:S01]  /*4e50*/  FMUL R114, R114, R144.reuse ;  /* 0x0000009072727220 */ /* 0x080fe20000400000 */
[-C--:B------:R-:W-:Y:S01]  /*4e60*/  FMUL R115, R115, R144.reuse ;  /* 0x0000009073737220 */ /* 0x080fe20000400000 */
[-C--:B------:R-:W-:Y:S01]  /*4e70*/  FMUL R118, R118, R144.reuse ;  /* 0x0000009076767220 */ /* 0x080fe20000400000 */
[-C--:B------:R-:W-:Y:S01]  /*4e80*/  FMUL R119, R119, R144.reuse ;  /* 0x0000009077777220 */ /* 0x080fe20000400000 */
[-C--:B------:R-:W-:Y:S01]  /*4e90*/  FMUL R88, R88, R143.reuse ;  /* 0x0000008f58587220 */ /* 0x080fe20000400000 */
[----:B------:R-:W-:Y:S01]  /*4ea0*/  HGMMA.64x32x16.F32 R120, R24, gdesc[UR4].tnspB, R120, gsb0 ;  /* 0x4060000418787df0 */ /* 0x000fe20008000878 */
[-C--:B------:R-:W-:Y:S01]  /*4eb0*/  FMUL R89, R89, R143.reuse ;  /* 0x0000008f59597220 */ /* 0x080fe20000400000 */
        /* <DEDUP_REMOVED lines=30> */
[----:B------:R-:W-:Y:S01]  /*50a0*/  FFMA R153, R33, UR14, -R147 ;  /* 0x0000000e21997c23 */ /* 0x000fe20008000893 */
[----:B------:R-:W-:Y:S01]  /*50b0*/  FSETP.GEU.AND P3, PT, R152, -126, PT ;  /* 0xc2fc00009800780b */ /* 0x000fe20003f6e000 */
[----:B------:R-:W-:Y:S01]  /*50c0*/  FFMA R154, R34, UR14, -R142 ;  /* 0x0000000e229a7c23 */ /* 0x000fe2000800088e */
[-C--:B------:R-:W-:Y:S01]  /*50d0*/  FMUL R56, R56, R143.reuse ;  /* 0x0000008f38387220 */ /* 0x080fe20000400000 */
[-C--:B------:R-:W-:Y:S01]  /*50e0*/  FMUL R57, R57, R143.reuse ;  /* 0x0000008f39397220 */ /* 0x080fe20000400000 */
[----:B------:R-:W-:Y:S01]  /*50f0*/  FSETP.GEU.AND P4, PT, R153, -126, PT ;  /* 0xc2fc00009900780b */ /* 0x000fe20003f8e000 */
[-C--:B------:R-:W-:Y:S01]  /*5100*/  FMUL R60, R60, R143.reuse ;  /* 0x0000008f3c3c7220 */ /* 0x080fe20000400000 */
[----:B------:R-:W-:Y:S01]  /*5110*/  FSETP.GEU.AND P5, PT, R154, -126, PT ;  /* 0xc2fc00009a00780b */ /* 0x000fe20003fae000 */
[-C--:B------:R-:W-:Y:S01]  /*5120*/  FMUL R61, R61, R143.reuse ;  /* 0x0000008f3d3d7220 */ /* 0x080fe20000400000 */
[-C--:B------:R-:W-:Y:S01]  /*5130*/  FMUL R64, R64, R143.reuse ;  /* 0x0000008f40407220 */ /* 0x080fe20000400000 */
[-C--:B------:R-:W-:Y:S01]  /*5140*/  FMUL R65, R65, R143.reuse ;  /* 0x0000008f41417220 */ /* 0x080fe20000400000 */
[-C--:B------:R-:W-:Y:S01]  /*5150*/  FMUL R68, R68, R143.reuse ;  /* 0x0000008f44447220 */ /* 0x080fe20000400000 */
[----:B------:R-:W-:Y:S01]  /*5160*/  FMUL R69, R69, R143 ;  /* 0x0000008f45457220 */ /* 0x000fe20000400000 */
[-C--:B------:R-:W-:Y:S01]  /*5170*/  FMUL R58, R58, R144.reuse ;  /* 0x000000903a3a7220 */ /* 0x080fe20000400000 */
[----:B------:R-:W-:Y:S01]  /*5180*/  @!P3 FMUL R152, R152, 0.5 ;  /* 0x3f0000009898b820 */ /* 0x000fe20000400000 */
[-C--:B------:R-:W-:Y:S01]  /*5190*/  FMUL R59, R59, R144.reuse ;  /* 0x000000903b3b7220 */ /* 0x080fe20000400000 */
[-C--:B------:R-:W-:Y:S01]  /*51a0*/  FMUL R62, R62, R144.reuse ;  /* 0x000000903e3e7220 */ /* 0x080fe20000400000 */
[----:B------:R-:W-:Y:S01]  /*51b0*/  FMUL R63, R63, R144 ;  /* 0x000000903f3f7220 */ /* 0x000fe20000400000 */
[----:B------:R-:W-:-:S02]  /*51c0*/  WARPGROUP.DEPBAR.LE gsb0, 0x0 ;  /* 0x00008000000079c5 */ /* 0x000fc40000010000 */
[----:B------:R-:W-:Y:S01]  /*51d0*/  WARPGROUP.ARRIVE ;  /* 0x00000000000079c5 */ /* 0x000fe20000000000 */
[----:B------:R-:W-:Y:S01]  /*51e0*/  @!P4 FMUL R153, R153, 0.5 ;  /* 0x3f0000009999c820 */ /* 0x000fe20000400000 */
[----:B------:R1:W2:Y:S01]  /*51f0*/  MUFU.EX2 R33, R152 ;  /* 0x0000009800217308 */ /* 0x0002a20000000800 */
[-C--:B------:R-:W-:Y:S01]  /*5200*/  FMUL R66, R66, R144.reuse ;  /* 0x0000009042427220 */ /* 0x080fe20000400000 */
[-C--:B------:R-:W-:Y:S01]  /*5210*/  FMUL R67, R67, R144.reuse ;  /* 0x0000009043437220 */ /* 0x080fe20000400000 */
[-C--:B------:R-:W-:Y:S01]  /*5220*/  FMUL R70, R70, R144.reuse ;  /* 0x0000009046467220 */ /* 0x080fe20000400000 */
[----:B------:R-:W-:Y:S01]  /*5230*/  HGMMA.64x32x16.F32 R104, R24, gdesc[UR8].tnspB, R104, gsb0 ;  /* 0x4060000818687df0 */ /* 0x000fe20008000868 */
[----:B------:R-:W-:Y:S01]  /*5240*/  FMUL R71, R71, R144 ;  /* 0x0000009047477220 */ /* 0x000fe20000400000 */
[----:B------:R-:W-:Y:S01]  /*5250*/  @!P5 FMUL R154, R154, 0.5 ;  /* 0x3f0000009a9ad820 */ /* 0x000fe20000400000 */
[----:B------:R-:W-:Y:S01]  /*5260*/  FFMA R155, R35, UR14, -R142 ;  /* 0x0000000e239b7c23 */ /* 0x000fe2000800088e */
[----:B------:R3:W4:Y:S01]  /*5270*/  MUFU.EX2 R34, R153 ;  /* 0x0000009900227308 */ /* 0x0007220000000800 */
[----:B-1----:R-:W-:-:S02]  /*5280*/  VIADD R152, R28, 0x400 ;  /* 0x000004001c987836 */ /* 0x002fc40000000000 */
[--C-:B------:R-:W-:Y:S01]  /*5290*/  FFMA R150, R37, UR14, -R147.reuse ;  /* 0x0000000e25967c23 */ /* 0x100fe20008000893 */
[--C-:B------:R-:W-:Y:S01]  /*52a0*/  FFMA R35, R36, UR14, -R147.reuse ;  /* 0x0000000e24237c23 */ /* 0x100fe20008000893 */
[--C-:B------:R-:W-:Y:S01]  /*52b0*/  FFMA R37, R38, UR14, -R142.reuse ;  /* 0x0000000e26257c23 */ /* 0x100fe2000800088e */
[----:B------:R-:W-:Y:S01]  /*52c0*/  FSETP.GEU.AND P6, PT, R155, -126, PT ;  /* 0xc2fc00009b00780b */ /* 0x000fe20003fce000 */
[--C-:B------:R-:W-:Y:S01]  /*52d0*/  FFMA R43, R43, UR14, -R142.reuse ;  /* 0x0000000e2b2b7c23 */ /* 0x100fe2000800088e */
[----:B------:R-:W-:Y:S01]  /*52e0*/  R2UR UR34, R152 ;  /* 0x00000000982272ca */ /* 0x000fe200000e0000 */
[----:B------:R-:W1:Y:S01]  /*52f0*/  MUFU.EX2 R29, R154 ;  /* 0x0000009a001d7308 */ /* 0x000e620000000800 */
[----:B---3--:R-:W-:Y:S02]  /*5300*/  IMAD.MOV.U32 R153, RZ, RZ, -0x7fffffe0 ;  /* 0x80000020ff997424 */ /* 0x008fe400078e00ff */
[--C-:B------:R-:W-:Y:S01]  /*5310*/  FFMA R152, R39, UR14, -R142.reuse ;  /* 0x0000000e27987c23 */ /* 0x100fe2000800088e */
[----:B------:R-:W-:Y:S01]  /*5320*/  FSETP.GEU.AND P2, PT, R35, -126, PT ;  /* 0xc2fc00002300780b */ /* 0x000fe20003f4e000 */
[----:B--2---:R-:W-:Y:S01]  /*5330*/  @!P3 FMUL R33, R33, R33 ;  /* 0x000000212121b220 */ /* 0x004fe20000400000 */
[----:B------:R-:W-:Y:S01]  /*5340*/  FSETP.GEU.AND P3, PT, R150, -126, PT ;  /* 0xc2fc00009600780b */ /* 0x000fe20003f6e000 */
[--C-:B------:R-:W-:Y:S01]  /*5350*/  FFMA R39, R40, UR14, -R147.reuse ;  /* 0x0000000e28277c23 */ /* 0x100fe20008000893 */
[----:B------:R-:W-:Y:S01]  /*5360*/  R2UR UR35, R153 ;  /* 0x00000000992372ca */ /* 0x000fe200000e0000 */
[--C-:B------:R-:W-:Y:S01]  /*5370*/  FFMA R44, R44, UR14, -R147.reuse ;  /* 0x0000000e2c2c7c23 */ /* 0x100fe20008000893 */
[----:B----4-:R-:W-:Y:S01]  /*5380*/  @!P4 FMUL R34, R34, R34 ;  /* 0x000000222222c220 */ /* 0x010fe20000400000 */
[----:B------:R-:W-:Y:S01]  /*5390*/  FSETP.GEU.AND P4, PT, R37, -126, PT ;  /* 0xc2fc00002500780b */ /* 0x000fe20003f8e000 */
[----:B------:R-:W-:Y:S01]  /*53a0*/  @!P6 FMUL R155, R155, 0.5 ;  /* 0x3f0000009b9be820 */ /* 0x000fe20000400000 */
[--C-:B------:R-:W-:Y:S01]  /*53b0*/  FFMA R45, R45, UR14, -R147.reuse ;  /* 0x0000000e2d2d7c23 */ /* 0x100fe20008000893 */
[--C-:B------:R-:W-:Y:S01]  /*53c0*/  FFMA R153, R47, UR14, -R142.reuse ;  /* 0x0000000e2f997c23 */ /* 0x100fe2000800088e */
[--C-:B------:R-:W-:Y:S01]  /*53d0*/  FFMA R47, R48, UR14, -R147.reuse ;  /* 0x0000000e302f7c23 */ /* 0x100fe20008000893 */
[----:B------:R-:W2:Y:S01]  /*53e0*/  MUFU.EX2 R36, R155 ;  /* 0x0000009b00247308 */ /* 0x000ea20000000800 */
[----:B------:R-:W-:Y:S01]  /*53f0*/  @!P2 FMUL R35, R35, 0.5 ;  /* 0x3f0000002323a820 */ /* 0x000fe20000400000 */
[----:B-1----:R-:W-:Y:S01]  /*5400*/  @!P5 FMUL R29, R29, R29 ;  /* 0x0000001d1d1dd220 */ /* 0x002fe20000400000 */
[----:B------:R-:W-:Y:S01]  /*5410*/  FSETP.GEU.AND P5, PT, R152, -126, PT ;  /* 0xc2fc00009800780b */ /* 0x000fe20003fae000 */
[----:B------:R-:W-:Y:S01]  /*5420*/  @!P3 FMUL R150, R150, 0.5 ;  /* 0x3f0000009696b820 */ /* 0x000fe20000400000 */
[--C-:B------:R-:W-:Y:S01]  /*5430*/  FFMA R50, R50, UR14, -R142.reuse ;  /* 0x0000000e32327c23 */ /* 0x100fe2000800088e */
[--C-:B------:R-:W-:Y:S01]  /*5440*/  FFMA R49, R49, UR14, -R147.reuse ;  /* 0x0000000e31317c23 */ /* 0x100fe20008000893 */
[--C-:B------:R-:W-:Y:S01]  /*5450*/  FFMA R52, R52, UR14, -R147.reuse ;  /* 0x0000000e34347c23 */ /* 0x100fe20008000893 */
[----:B------:R-:W-:Y:S01]  /*5460*/  @!P4 FMUL R37, R37, 0.5 ;  /* 0x3f0000002525c820 */ /* 0x000fe20000400000 */
[----:B------:R-:W1:Y:S01]  /*5470*/  MUFU.EX2 R35, R35 ;  /* 0x0000002300237308 */ /* 0x000e620000000800 */
[----:B------:R-:W-:Y:S01]  /*5480*/  FFMA R53, R53, UR14, -R147 ;  /* 0x0000000e35357c23 */ /* 0x000fe20008000893 */
[----:B------:R-:W-:Y:S01]  /*5490*/  FFMA R51, R51, UR14, -R142 ;  /* 0x0000000e33337c23 */ /* 0x000fe2000800088e */
[----:B------:R-:W-:Y:S01]  /*54a0*/  FFMA R141, R144, R141, R31 ;  /* 0x0000008d908d7223 */ /* 0x000fe2000000001f */
[----:B------:R-:W-:Y:S01]  /*54b0*/  FFMA R140, R143, R140, R148 ;  /* 0x0000008c8f8c7223 */ /* 0x000fe20000000094 */
[----:B------:R-:W-:-:S02]  /*54c0*/  IADD3 R136, R136, 0x1, RZ ;  /* 0x0000000188887810 */ /* 0x000fc40007ffe0ff */
[----:B------:R-:W-:Y:S01]  /*54d0*/  @!P5 FMUL R152, R152, 0.5 ;  /* 0x3f0000009898d820 */ /* 0x000fe20000400000 */
[----:B------:R3:W4:Y:S01]  /*54e0*/  MUFU.EX2 R38, R150 ;  /* 0x0000009600267308 */ /* 0x0007220000000800 */
[----:B--2---:R-:W-:Y:S01]  /*54f0*/  @!P6 FMUL R36, R36, R36 ;  /* 0x000000242424e220 */ /* 0x004fe20000400000 */
[----:B------:R-:W-:Y:S01]  /*5500*/  FSETP.GEU.AND P6, PT, R39, -126, PT ;  /* 0xc2fc00002700780b */ /* 0x000fe20003fce000 */
[----:B------:R-:W-:Y:S01]  /*5510*/  FADD R146, R141, R146 ;  /* 0x000000928d927221 */ /* 0x000fe20000000000 */
[----:B------:R-:W-:Y:S01]  /*5520*/  FADD R140, R140, R151 ;  /* 0x000000978c8c7221 */ /* 0x000fe20000000000 */
[----:B------:R-:W-:Y:S02]  /*5530*/  WARPGROUP.DEPBAR.LE gsb0, 0x0 ;  /* 0x00008000000079c5 */ /* 0x000fe40000010000 */
[----:B------:R-:W-:Y:S01]  /*5540*/  WARPGROUP.ARRIVE ;  /* 0x00000000000079c5 */ /* 0x000fe20000000000 */
[----:B------:R-:W2:Y:S01]  /*5550*/  MUFU.EX2 R37, R37 ;  /* 0x0000002500257308 */ /* 0x000ea20000000800 */
[----:B-1----:R-:W-:Y:S01]  /*5560*/  @!P2 FMUL R35, R35, R35 ;  /* 0x000000232323a220 */ /* 0x002fe20000400000 */
[----:B---3--:R-:W-:Y:S01]  /*5570*/  FFMA R150, R41, UR14, -R147 ;  /* 0x0000000e29967c23 */ /* 0x008fe20008000893 */
[--C-:B------:R-:W-:Y:S01]  /*5580*/  FFMA R41, R42, UR14, -R142.reuse ;  /* 0x0000000e2a297c23 */ /* 0x100fe2000800088e */
[----:B------:R-:W-:Y:S01]  /*5590*/  FFMA R147, R54, UR14, -R142 ;  /* 0x0000000e36937c23 */ /* 0x000fe2000800088e */
[----:B------:R-:W-:Y:S02]  /*55a0*/  HGMMA.64x32x16.F32 R88, R24, gdesc[UR16].tnspB, R88, gsb0 ;  /* 0x4060001018587df0 */ /* 0x000fe40008000858 */
[----:B------:R-:W-:Y:S01]  /*55b0*/  @!P6 FMUL R39, R39, 0.5 ;  /* 0x3f0000002727e820 */ /* 0x000fe20000400000 */
[----:B------:R-:W-:Y:S01]  /*55c0*/  FSETP.GEU.AND P2, PT, R150, -126, PT ;  /* 0xc2fc00009600780b */ /* 0x000fe20003f4e000 */
[----:B------:R1:W3:Y:S01]  /*55d0*/  MUFU.EX2 R40, R152 ;  /* 0x0000009800287308 */ /* 0x0002e20000000800 */
[----:B----4-:R-:W-:Y:S01]  /*55e0*/  @!P3 FMUL R38, R38, R38 ;  /* 0x000000262626b220 */ /* 0x010fe20000400000 */
[----:B------:R-:W-:Y:S01]  /*55f0*/  FSETP.GEU.AND P3, PT, R41, -126, PT ;  /* 0xc2fc00002900780b */ /* 0x000fe20003f6e000 */
[----:B------:R-:W-:Y:S01]  /*5600*/  FADD R145, R146, R145 ;  /* 0x0000009192917221 */ /* 0x000fe20000000000 */
[----:B------:R-:W-:-:S03]  /*5610*/  FADD R149, R140, R149 ;  /* 0x000000958c957221 */ /* 0x000fc60000000000 */
[----:B------:R-:W-:Y:S01]  /*5620*/  FADD R30, R145, R30 ;  /* 0x0000001e911e7221 */ /* 0x000fe20000000000 */
[----:B------:R-:W4:Y:S01]  /*5630*/  MUFU.EX2 R39, R39 ;  /* 0x0000002700277308 */ /* 0x000f220000000800 */
[----:B--2---:R-:W-:Y:S01]  /*5640*/  @!P4 FMUL R37, R37, R37 ;  /* 0x000000252525c220 */ /* 0x004fe20000400000 */
[--C-:B-1----:R-:W-:Y:S01]  /*5650*/  FFMA R152, R46, UR14, -R142.reuse ;  /* 0x0000000e2e987c23 */ /* 0x102fe2000800088e */
[----:B------:R-:W-:Y:S01]  /*5660*/  FSETP.GEU.AND P4, PT, R43, -126, PT ;  /* 0xc2fc00002b00780b */ /* 0x000fe20003f8e000 */
[----:B------:R-:W-:Y:S01]  /*5670*/  @!P2 FMUL R150, R150, 0.5 ;  /* 0x3f0000009696a820 */ /* 0x000fe20000400000 */
[----:B------:R-:W-:Y:S01]  /*5680*/  FFMA R142, R55, UR14, -R142 ;  /* 0x0000000e378e7c23 */ /* 0x000fe2000800088e */
[----:B------:R-:W-:Y:S01]  /*5690*/  FADD R32, R149, R32 ;  /* 0x0000002095207221 */ /* 0x000fe20000000000 */
[----:B------:R-:W-:Y:S01]  /*56a0*/  @!P3 FMUL R41, R41, 0.5 ;  /* 0x3f0000002929b820 */ /* 0x000fe20000400000 */
[----:B------:R-:W1:Y:S01]  /*56b0*/  MUFU.EX2 R42, R150 ;  /* 0x00000096002a7308 */ /* 0x000e620000000800 */
[----:B---3--:R-:W-:Y:S01]  /*56c0*/  @!P5 FMUL R40, R40, R40 ;  /* 0x000000282828d220 */ /* 0x008fe20000400000 */
[----:B------:R-:W-:-:S06]  /*56d0*/  FSETP.GEU.AND P5, PT, R44, -126, PT ;  /* 0xc2fc00002c00780b */ /* 0x000fcc0003fae000 */
[----:B------:R-:W2:Y:S01]  /*56e0*/  MUFU.EX2 R41, R41 ;  /* 0x0000002900297308 */ /* 0x000ea20000000800 */
[----:B----4-:R-:W-:Y:S01]  /*56f0*/  @!P6 FMUL R39, R39, R39 ;  /* 0x000000272727e220 */ /* 0x010fe20000400000 */
[----:B------:R-:W-:Y:S01]  /*5700*/  FSETP.GEU.AND P6, PT, R45, -126, PT ;  /* 0xc2fc00002d00780b */ /* 0x000fe20003fce000 */
[----:B------:R-:W-:-:S04]  /*5710*/  @!P4 FMUL R43, R43, 0.5 ;  /* 0x3f0000002b2bc820 */ /* 0x000fc80000400000 */
[----:B------:R-:W-:Y:S01]  /*5720*/  @!P5 FMUL R44, R44, 0.5 ;  /* 0x3f0000002c2cd820 */ /* 0x000fe20000400000 */
[----:B------:R-:W3:Y:S01]  /*5730*/  MUFU.EX2 R46, R43 ;  /* 0x0000002b002e7308 */ /* 0x000ee20000000800 */
[----:B-1----:R-:W-:Y:S01]  /*5740*/  @!P2 FMUL R42, R42, R42 ;  /* 0x0000002a2a2aa220 */ /* 0x002fe20000400000 */
[----:B------:R-:W-:-:S05]  /*5750*/  FSETP.GEU.AND P2, PT, R152, -126, PT ;  /* 0xc2fc00009800780b */ /* 0x000fca0003f4e000 */
[----:B------:R-:W-:Y:S01]  /*5760*/  @!P6 FMUL R45, R45, 0.5 ;  /* 0x3f0000002d2de820 */ /* 0x000fe20000400000 */
[----:B------:R-:W1:Y:S01]  /*5770*/  MUFU.EX2 R44, R44 ;  /* 0x0000002c002c7308 */ /* 0x000e620000000800 */
[----:B--2---:R-:W-:Y:S01]  /*5780*/  @!P3 FMUL R41, R41, R41 ;  /* 0x000000292929b220 */ /* 0x004fe20000400000 */
[----:B------:R-:W-:Y:S01]  /*5790*/  FSETP.GEU.AND P3, PT, R153, -126, PT ;  /* 0xc2fc00009900780b */ /* 0x000fe20003f6e000 */
[----:B------:R-:W-:Y:S02]  /*57a0*/  WARPGROUP.DEPBAR.LE gsb0, 0x0 ;  /* 0x00008000000079c5 */ /* 0x000fe40000010000 */
[----:B------:R-:W-:Y:S02]  /*57b0*/  WARPGROUP.ARRIVE ;  /* 0x00000000000079c5 */ /* 0x000fe40000000000 */
[----:B------:R-:W-:Y:S01]  /*57c0*/  @!P2 FMUL R152, R152, 0.5 ;  /* 0x3f0000009898a820 */ /* 0x000fe20000400000 */
[----:B------:R-:W2:Y:S01]  /*57d0*/  MUFU.EX2 R45, R45 ;  /* 0x0000002d002d7308 */ /* 0x000ea20000000800 */
[----:B---3--:R-:W-:Y:S01]  /*57e0*/  @!P4 FMUL R46, R46, R46 ;  /* 0x0000002e2e2ec220 */ /* 0x008fe20000400000 */
[----:B------:R-:W-:Y:S01]  /*57f0*/  FSETP.GEU.AND P4, PT, R47, -126, PT ;  /* 0xc2fc00002f00780b */ /* 0x000fe20003f8e000 */
[----:B------:R-:W-:Y:S04]  /*5800*/  HGMMA.64x32x16.F32 R72, R24, gdesc[UR24].tnspB, R72, gsb0 ;  /* 0x4060001818487df0 */ /* 0x000fe80008000848 */
[----:B------:R-:W-:Y:S01]  /*5810*/  @!P3 FMUL R153, R153, 0.5 ;  /* 0x3f0000009999b820 */ /* 0x000fe20000400000 */
[----:B-1----:R-:W-:Y:S01]  /*5820*/  @!P5 FMUL R44, R44, R44 ;  /* 0x0000002c2c2cd220 */ /* 0x002fe20000400000 */
[----:B------:R-:W-:Y:S01]  /*5830*/  FSETP.GEU.AND P5, PT, R49, -126, PT ;  /* 0xc2fc00003100780b */ /* 0x000fe20003fae000 */
[----:B------:R-:W1:Y:S05]  /*5840*/  MUFU.EX2 R48, R152 ;  /* 0x0000009800307308 */ /* 0x000e6a0000000800 */
[----:B------:R-:W-:-:S03]  /*5850*/  @!P4 FMUL R47, R47, 0.5 ;  /* 0x3f0000002f2fc820 */ /* 0x000fc60000400000 */
[----:B------:R-:W3:Y:S01]  /*5860*/  MUFU.EX2 R43, R153 ;  /* 0x00000099002b7308 */ /* 0x000ee20000000800 */
[----:B--2---:R-:W-:Y:S01]  /*5870*/  @!P6 FMUL R45, R45, R45 ;  /* 0x0000002d2d2de220 */ /* 0x004fe20000400000 */
[----:B------:R-:W-:Y:S02]  /*5880*/  FSETP.GEU.AND P6, PT, R50, -126, PT ;  /* 0xc2fc00003200780b */ /* 0x000fe40003fce000 */
[----:B------:R-:W-:-:S04]  /*5890*/  @!P5 FMUL R49, R49, 0.5 ;  /* 0x3f0000003131d820 */ /* 0x000fc80000400000 */
[----:B------:R-:W2:Y:S01]  /*58a0*/  MUFU.EX2 R47, R47 ;  /* 0x0000002f002f7308 */ /* 0x000ea20000000800 */
[----:B-1----:R-:W-:Y:S01]  /*58b0*/  @!P2 FMUL R48, R48, R48 ;  /* 0x000000303030a220 */ /* 0x002fe20000400000 */
[----:B------:R-:W-:-:S05]  /*58c0*/  FSETP.GEU.AND P2, PT, R51, -126, PT ;  /* 0xc2fc00003300780b */ /* 0x000fca0003f4e000 */
[----:B------:R-:W-:Y:S01]  /*58d0*/  @!P6 FMUL R50, R50, 0.5 ;  /* 0x3f0000003232e820 */ /* 0x000fe20000400000 */
[----:B------:R-:W1:Y:S01]  /*58e0*/  MUFU.EX2 R150, R49 ;  /* 0x0000003100967308 */ /* 0x000e620000000800 */
[----:B---3--:R-:W-:Y:S01]  /*58f0*/  @!P3 FMUL R43, R43, R43 ;  /* 0x0000002b2b2bb220 */ /* 0x008fe20000400000 */
[----:B------:R-:W-:-:S05]  /*5900*/  FSETP.GEU.AND P3, PT, R52, -126, PT ;  /* 0xc2fc00003400780b */ /* 0x000fca0003f6e000 */
[----:B------:R-:W-:Y:S01]  /*5910*/  @!P2 FMUL R51, R51, 0.5 ;  /* 0x3f0000003333a820 */ /* 0x000fe20000400000 */
[----:B------:R3:W4:Y:S01]  /*5920*/  MUFU.EX2 R54, R50 ;  /* 0x0000003200367308 */ /* 0x0007220000000800 */
[----:B--2---:R-:W-:Y:S01]  /*5930*/  @!P4 FMUL R47, R47, R47 ;  /* 0x0000002f2f2fc220 */ /* 0x004fe20000400000 */
[----:B------:R-:W-:-:S05]  /*5940*/  FSETP.GEU.AND P4, PT, R53, -126, PT ;  /* 0xc2fc00003500780b */ /* 0x000fca0003f8e000 */
[----:B------:R-:W-:Y:S01]  /*5950*/  @!P3 FMUL R52, R52, 0.5 ;  /* 0x3f0000003434b820 */ /* 0x000fe20000400000 */
[----:B------:R2:W5:Y:S01]  /*5960*/  MUFU.EX2 R49, R51 ;  /* 0x0000003300317308 */ /* 0x0005620000000800 */
[----:B-1----:R-:W-:Y:S01]  /*5970*/  @!P5 FMUL R150, R150, R150 ;  /* 0x000000969696d220 */ /* 0x002fe20000400000 */
[----:B------:R-:W-:Y:S02]  /*5980*/  FSETP.GEU.AND P5, PT, R147, -126, PT ;  /* 0xc2fc00009300780b */ /* 0x000fe40003fae000 */
[----:B---3--:R-:W-:Y:S01]  /*5990*/  IADD3 R50, R28, 0x2c0, RZ ;  /* 0x000002c01c327810 */ /* 0x008fe20007ffe0ff */
[----:B------:R-:W-:Y:S02]  /*59a0*/  WARPGROUP.DEPBAR.LE gsb0, 0x0 ;  /* 0x00008000000079c5 */ /* 0x000fe40000010000 */
[----:B------:R-:W-:Y:S01]  /*59b0*/  WARPGROUP.ARRIVE ;  /* 0x00000000000079c5 */ /* 0x000fe20000000000 */
[----:B----4-:R-:W-:Y:S01]  /*59c0*/  @!P6 FMUL R54, R54, R54 ;  /* 0x000000363636e220 */ /* 0x010fe20000400000 */
[----:B------:R-:W-:Y:S01]  /*59d0*/  FSETP.GEU.AND P6, PT, R142, -126, PT ;  /* 0xc2fc00008e00780b */ /* 0x000fe20003fce000 */
[----:B------:R-:W-:Y:S01]  /*59e0*/  @!P4 FMUL R53, R53, 0.5 ;  /* 0x3f0000003535c820 */ /* 0x000fe20000400000 */
[----:B------:R-:W1:Y:S01]  /*59f0*/  MUFU.EX2 R52, R52 ;  /* 0x0000003400347308 */ /* 0x000e620000000800 */
[----:B--2---:R-:W-:Y:S01]  /*5a00*/  MOV R51, 0x80000020 ;  /* 0x8000002000337802 */ /* 0x004fe20000000f00 */
[----:B------:R-:W-:Y:S02]  /*5a10*/  HGMMA.64x32x16.F32 R56, R24, gdesc[UR32].tnspB, R56, gsb0 ;  /* 0x4060002018387df0 */ /* 0x000fe40008000838 */
[----:B------:R-:W-:Y:S01]  /*5a20*/  @!P5 FMUL R147, R147, 0.5 ;  /* 0x3f0000009393d820 */ /* 0x000fe20000400000 */
[----:B-----5:R-:W-:Y:S01]  /*5a30*/  @!P2 FMUL R49, R49, R49 ;  /* 0x000000313131a220 */ /* 0x020fe20000400000 */
[----:B------:R-:W-:-:S02]  /*5a40*/  ISETP.NE.AND P2, PT, R136, 0x4, PT ;  /* 0x000000048800780c */ /* 0x000fc40003f45270 */
[----:B------:R-:W2:Y:S02]  /*5a50*/  MUFU.EX2 R53, R53 ;  /* 0x0000003500357308 */ /* 0x000ea40000000800 */
[----:B------:R-:W-:Y:S01]  /*5a60*/  SEL R136, R136, RZ, P2 ;  /* 0x000000ff88887207 */ /* 0x000fe20001000000 */
[----:B------:R-:W-:-:S05]  /*5a70*/  @!P6 FMUL R142, R142, 0.5 ;  /* 0x3f0000008e8ee820 */ /* 0x000fca0000400000 */
[----:B------:R-:W3:Y:S01]  /*5a80*/  MUFU.EX2 R31, R147 ;  /* 0x00000093001f7308 */ /* 0x000ee20000000800 */
[----:B-1----:R-:W-:-:S07]  /*5a90*/  @!P3 FMUL R52, R52, R52 ;  /* 0x000000343434b220 */ /* 0x002fce0000400000 */
[----:B------:R-:W1:Y:S01]  /*5aa0*/  MUFU.EX2 R142, R142 ;  /* 0x0000008e008e7308 */ /* 0x000e620000000800 */
[----:B--2---:R-:W-:Y:S01]  /*5ab0*/  @!P4 FMUL R53, R53, R53 ;  /* 0x000000353535c220 */ /* 0x004fe20000400000 */
[----:B---3--:R-:W-:Y:S01]  /*5ac0*/  @!P5 FMUL R31, R31, R31 ;  /* 0x0000001f1f1fd220 */ /* 0x008fe20000400000 */
[----:B-1----:R-:W-:Y:S01]  /*5ad0*/  @!P6 FMUL R142, R142, R142 ;  /* 0x0000008e8e8ee220 */ /* 0x002fe20000400000 */
[----:B------:R-:W-:Y:S02]  /*5ae0*/  WARPGROUP.DEPBAR.LE gsb0, 0x0 ;  /* 0x00008000000079c5 */ /* 0x000fe40000010000 */
[----:B------:R-:W-:Y:S01]  /*5af0*/  MOV R25, 0x80000020 ;  /* 0x8000002000197802 */ /* 0x000fe20000000f00 */
[----:B------:R-:W-:Y:S01]  /*5b00*/  IMAD.MOV.U32 R27, RZ, RZ, -0x7fffffe0 ;  /* 0x80000020ff1b7424 */ /* 0x000fe200078e00ff */
[----:B------:R-:W-:Y:S02]  /*5b10*/  IADD3 R24, R28, 0x340, RZ ;  /* 0x000003401c187810 */ /* 0x000fe40007ffe0ff */
[----:B------:R-:W-:Y:S01]  /*5b20*/  R2UR UR11, R25 ;  /* 0x00000000190b72ca */ /* 0x000fe200000e0000 */
[----:B------:R-:W-:Y:S01]  /*5b30*/  IMAD.MOV.U32 R25, RZ, RZ, -0x7fffffe0 ;  /* 0x80000020ff197424 */ /* 0x000fe200078e00ff */
[----:B------:R-:W-:-:S02]  /*5b40*/  R2UR UR10, R24 ;  /* 0x00000000180a72ca */ /* 0x000fc400000e0000 */
[C---:B------:R-:W-:Y:S02]  /*5b50*/  IADD3 R26, R28.reuse, 0x240, RZ ;  /* 0x000002401c1a7810 */ /* 0x040fe40007ffe0ff */
[----:B------:R-:W-:Y:S02]  /*5b60*/  IADD3 R24, R28, 0x440, RZ ;  /* 0x000004401c187810 */ /* 0x000fe40007ffe0ff */
[----:B------:R-:W-:Y:S02]  /*5b70*/  R2UR UR6, R26 ;  /* 0x000000001a0672ca */ /* 0x000fe400000e0000 */
[----:B------:R-:W-:Y:S02]  /*5b80*/  R2UR UR7, R27 ;  /* 0x000000001b0772ca */ /* 0x000fe400000e0000 */
[----:B------:R-:W-:Y:S02]  /*5b90*/  R2UR UR18, R24 ;  /* 0x00000000181272ca */ /* 0x000fe400000e0000 */
[----:B------:R-:W-:-:S02]  /*5ba0*/  R2UR UR19, R25 ;  /* 0x00000000191372ca */ /* 0x000fc400000e0000 */
[----:B------:R-:W-:Y:S01]  /*5bb0*/  F2FP.F16.F32.PACK_AB R24, R34, R33 ;  /* 0x000000212218723e */ /* 0x000fe200000000ff */
[----:B------:R-:W-:Y:S01]  /*5bc0*/  FADD R33, R32, R33 ;  /* 0x0000002120217221 */ /* 0x000fe20000000000 */
[----:B------:R-:W-:Y:S01]  /*5bd0*/  F2FP.F16.F32.PACK_AB R25, R36, R29 ;  /* 0x0000001d2419723e */ /* 0x000fe200000000ff */
[----:B------:R-:W-:Y:S01]  /*5be0*/  FADD R29, R30, R29 ;  /* 0x0000001d1e1d7221 */ /* 0x000fe20000000000 */
[----:B------:R-:W-:Y:S01]  /*5bf0*/  F2FP.F16.F32.PACK_AB R26, R38, R35 ;  /* 0x00000023261a723e */ /* 0x000fe200000000ff */
[----:B------:R-:W-:Y:S01]  /*5c00*/  FADD R34, R33, R34 ;  /* 0x0000002221227221 */ /* 0x000fe20000000000 */
[----:B------:R-:W-:Y:S01]  /*5c10*/  F2FP.F16.F32.PACK_AB R27, R40, R37 ;  /* 0x00000025281b723e */ /* 0x000fe200000000ff */
[----:B------:R-:W-:Y:S02]  /*5c20*/  FADD R36, R29, R36 ;  /* 0x000000241d247221 */ /* 0x000fe40000000000 */
[----:B------:R-:W-:Y:S01]  /*5c30*/  FADD R35, R34, R35 ;  /* 0x0000002322237221 */ /* 0x000fe20000000000 */
[----:B------:R-:W-:Y:S01]  /*5c40*/  WARPGROUP.ARRIVE ;  /* 0x00000000000079c5 */ /* 0x000fe20000000000 */
[----:B------:R-:W-:-:S02]  /*5c50*/  FADD R37, R36, R37 ;  /* 0x0000002524257221 */ /* 0x000fc40000000000 */
[----:B------:R-:W-:Y:S02]  /*5c60*/  FADD R38, R35, R38 ;  /* 0x0000002623267221 */ /* 0x000fe40000000000 */
[----:B------:R-:W-:Y:S01]  /*5c70*/  FADD R40, R37, R40 ;  /* 0x0000002825287221 */ /* 0x000fe20000000000 */
[----:B------:R-:W-:Y:S03]  /*5c80*/  HGMMA.64x32x16.F32 R120, R24, gdesc[UR36].tnspB, R120, gsb0 ;  /* 0x4060002418787df0 */ /* 0x000fe60008000878 */
[----:B------:R-:W-:Y:S02]  /*5c90*/  WARPGROUP.DEPBAR.LE gsb0, 0x0 ;  /* 0x00008000000079c5 */ /* 0x000fe40000010000 */
[----:B------:R-:W-:-:S06]  /*5ca0*/  WARPGROUP.ARRIVE ;  /* 0x00000000000079c5 */ /* 0x000fcc0000000000 */
        /* <DEDUP_REMOVED lines=11> */
[----:B------:R-:W-:Y:S02]  /*5d60*/  IADD3 R24, R28, 0x80, RZ ;  /* 0x000000801c187810 */ /* 0x000fe40007ffe0ff */
[----:B------:R-:W-:Y:S02]  /*5d70*/  MOV R25, 0x80000020 ;  /* 0x8000002000197802 */ /* 0x000fe40000000f00 */
[----:B------:R-:W-:Y:S01]  /*5d80*/  R2UR UR6, R24 ;  /* 0x00000000180672ca */ /* 0x000fe200000e0000 */
[----:B------:R-:W-:Y:S01]  /*5d90*/  VIADD R24, R28, 0x280 ;  /* 0x000002801c187836 */ /* 0x000fe20000000000 */
[----:B------:R-:W-:-:S02]  /*5da0*/  R2UR UR7, R25 ;  /* 0x00000000190772ca */ /* 0x000fc400000e0000 */
[----:B------:R-:W-:Y:S02]  /*5db0*/  IADD3 R26, R28, 0x180, RZ ;  /* 0x000001801c1a7810 */ /* 0x000fe40007ffe0ff */
[----:B------:R-:W-:Y:S02]  /*5dc0*/  MOV R27, 0x80000020 ;  /* 0x80000020001b7802 */ /* 0x000fe40000000f00 */
[----:B------:R-:W-:Y:S02]  /*5dd0*/  MOV R25, 0x80000020 ;  /* 0x8000002000197802 */ /* 0x000fe40000000f00 */
[----:B------:R-:W-:Y:S01]  /*5de0*/  R2UR UR18, R24 ;  /* 0x00000000181272ca */ /* 0x000fe200000e0000 */
[----:B------:R-:W-:Y:S01]  /*5df0*/  VIADD R24, R28, 0x480 ;  /* 0x000004801c187836 */ /* 0x000fe20000000000 */
[----:B------:R-:W-:Y:S02]  /*5e00*/  R2UR UR10, R26 ;  /* 0x000000001a0a72ca */ /* 0x000fe400000e0000 */
[----:B------:R-:W-:-:S02]  /*5e10*/  R2UR UR11, R27 ;  /* 0x000000001b0b72ca */ /* 0x000fc400000e0000 */
[----:B------:R-:W-:Y:S02]  /*5e20*/  R2UR UR19, R25 ;  /* 0x00000000191372ca */ /* 0x000fe400000e0000 */
[----:B------:R-:W-:Y:S02]  /*5e30*/  IADD3 R26, R28, 0x380, RZ ;  /* 0x000003801c1a7810 */ /* 0x000fe40007ffe0ff */
[----:B------:R-:W-:Y:S02]  /*5e40*/  MOV R27, 0x80000020 ;  /* 0x80000020001b7802 */ /* 0x000fe40000000f00 */
[----:B------:R-:W-:Y:S02]  /*5e50*/  MOV R25, 0x80000020 ;  /* 0x8000002000197802 */ /* 0x000fe40000000f00 */
[----:B------:R-:W-:Y:S02]  /*5e60*/  R2UR UR26, R26 ;  /* 0x000000001a1a72ca */ /* 0x000fe400000e0000 */
[----:B------:R-:W-:-:S02]  /*5e70*/  R2UR UR27, R27 ;  /* 0x000000001b1b72ca */ /* 0x000fc400000e0000 */
[----:B------:R-:W-:Y:S02]  /*5e80*/  R2UR UR34, R24 ;  /* 0x00000000182272ca */ /* 0x000fe400000e0000 */
[----:B------:R-:W-:Y:S02]  /*5e90*/  R2UR UR35, R25 ;  /* 0x00000000192372ca */ /* 0x000fe400000e0000 */
[----:B------:R-:W-:Y:S01]  /*5ea0*/  F2FP.F16.F32.PACK_AB R24, R42, R39 ;  /* 0x000000272a18723e */ /* 0x000fe200000000ff */
[----:B------:R-:W-:Y:S01]  /*5eb0*/  FADD R39, R38, R39 ;  /* 0x0000002726277221 */ /* 0x000fe20000000000 */
[----:B------:R-:W-:Y:S01]  /*5ec0*/  F2FP.F16.F32.PACK_AB R25, R46, R41 ;  /* 0x000000292e19723e */ /* 0x000fe200000000ff */
[----:B------:R-:W-:Y:S01]  /*5ed0*/  FADD R41, R40, R41 ;  /* 0x0000002928297221 */ /* 0x000fe20000000000 */
[----:B------:R-:W-:Y:S01]  /*5ee0*/  F2FP.F16.F32.PACK_AB R26, R45, R44 ;  /* 0x0000002c2d1a723e */ /* 0x000fe200000000ff */
[----:B------:R-:W-:Y:S01]  /*5ef0*/  FADD R39, R39, R42 ;  /* 0x0000002a27277221 */ /* 0x000fe20000000000 */
[----:B------:R-:W-:Y:S01]  /*5f00*/  F2FP.F16.F32.PACK_AB R27, R43, R48 ;  /* 0x000000302b1b723e */ /* 0x000fe200000000ff */
[----:B------:R-:W-:-:S02]  /*5f10*/  FADD R41, R41, R46 ;  /* 0x0000002e29297221 */ /* 0x000fc40000000000 */
[----:B------:R-:W-:Y:S01]  /*5f20*/  FADD R44, R39, R44 ;  /* 0x0000002c272c7221 */ /* 0x000fe20000000000 */
[----:B------:R-:W-:Y:S01]  /*5f30*/  WARPGROUP.ARRIVE ;  /* 0x00000000000079c5 */ /* 0x000fe20000000000 */
[----:B------:R-:W-:Y:S02]  /*5f40*/  FADD R48, R41, R48 ;  /* 0x0000003029307221 */ /* 0x000fe40000000000 */
[----:B------:R-:W-:Y:S02]  /*5f50*/  FADD R44, R44, R45 ;  /* 0x0000002d2c2c7221 */ /* 0x000fe40000000000 */
[----:B------:R-:W-:Y:S01]  /*5f60*/  FADD R43, R48, R43 ;  /* 0x0000002b302b7221 */ /* 0x000fe20000000000 */
[----:B------:R-:W-:Y:S03]  /*5f70*/  HGMMA.64x32x16.F32 R120, R24, gdesc[UR4].tnspB, R120, gsb0 ;  /* 0x4060000418787df0 */ /* 0x000fe60008000878 */
[----:B------:R-:W-:-:S02]  /*5f80*/  WARPGROUP.DEPBAR.LE gsb0, 0x0 ;  /* 0x00008000000079c5 */ /* 0x000fc40000010000 */
[----:B------:R-:W-:-:S06]  /*5f90*/  WARPGROUP.ARRIVE ;  /* 0x00000000000079c5 */ /* 0x000fcc0000000000 */
[----:B------:R-:W-:Y:S03]  /*5fa0*/  HGMMA.64x32x16.F32 R104, R24, gdesc[UR8].tnspB, R104, gsb0 ;  /* 0x4060000818687df0 */ /* 0x000fe60008000868 */
[----:B------:R-:W-:Y:S02]  /*5fb0*/  WARPGROUP.DEPBAR.LE gsb0, 0x0 ;  /* 0x00008000000079c5 */ /* 0x000fe40000010000 */
[----:B------:R-:W-:-:S06]  /*5fc0*/  WARPGROUP.ARRIVE ;  /* 0x00000000000079c5 */ /* 0x000fcc0000000000 */
[----:B------:R-:W-:Y:S01]  /*5fd0*/  HGMMA.64x32x16.F32 R88, R24, gdesc[UR16].tnspB, R88, gsb0 ;  /* 0x4060001018587df0 */ /* 0x000fe20008000858 */
[----:B------:R-:W-:Y:S02]  /*5fe0*/  R2UR UR18, R50 ;  /* 0x00000000321272ca */ /* 0x000fe400000e0000 */
[----:B------:R-:W-:Y:S01]  /*5ff0*/  R2UR UR19, R51 ;  /* 0x00000000331372ca */ /* 0x000fe200000e0000 */
[----:B------:R-:W-:Y:S02]  /*6000*/  WARPGROUP.DEPBAR.LE gsb0, 0x0 ;  /* 0x00008000000079c5 */ /* 0x000fe40000010000 */
[----:B------:R-:W-:-:S06]  /*6010*/  WARPGROUP.ARRIVE ;  /* 0x00000000000079c5 */ /* 0x000fcc0000000000 */
[----:B------:R-:W-:Y:S03]  /*6020*/  HGMMA.64x32x16.F32 R72, R24, gdesc[UR24].tnspB, R72, gsb0 ;  /* 0x4060001818487df0 */ /* 0x000fe60008000848 */
[----:B------:R-:W-:Y:S02]  /*6030*/  WARPGROUP.DEPBAR.LE gsb0, 0x0 ;  /* 0x00008000000079c5 */ /* 0x000fe40000010000 */
[----:B------:R-:W-:-:S06]  /*6040*/  WARPGROUP.ARRIVE ;  /* 0x00000000000079c5 */ /* 0x000fcc0000000000 */
[----:B------:R-:W-:Y:S03]  /*6050*/  HGMMA.64x32x16.F32 R56, R24, gdesc[UR32].tnspB, R56, gsb0 ;  /* 0x4060002018387df0 */ /* 0x000fe60008000838 */
[----:B------:R-:W-:Y:S02]  /*6060*/  WARPGROUP.DEPBAR.LE gsb0, 0x0 ;  /* 0x00008000000079c5 */ /* 0x000fe40000010000 */
[----:B------:R-:W-:Y:S01]  /*6070*/  IMAD.MOV.U32 R27, RZ, RZ, -0x7fffffe0 ;  /* 0x80000020ff1b7424 */ /* 0x000fe200078e00ff */
[C---:B------:R-:W-:Y:S01]  /*6080*/  IADD3 R24, R28.reuse, 0xc0, RZ ;  /* 0x000000c01c187810 */ /* 0x040fe20007ffe0ff */
[----:B------:R-:W-:Y:S01]  /*6090*/  VIADD R26, R28, 0x1c0 ;  /* 0x000001c01c1a7836 */ /* 0x000fe20000000000 */
[----:B------:R-:W-:Y:S02]  /*60a0*/  MOV R25, 0x80000020 ;  /* 0x8000002000197802 */ /* 0x000fe40000000f00 */
[----:B------:R-:W-:Y:S01]  /*60b0*/  R2UR UR11, R27 ;  /* 0x000000001b0b72ca */ /* 0x000fe200000e0000 */
[----:B------:R-:W-:Y:S01]  /*60c0*/  IMAD.MOV.U32 R27, RZ, RZ, -0x7fffffe0 ;  /* 0x80000020ff1b7424 */ /* 0x000fe200078e00ff */
[----:B------:R-:W-:-:S02]  /*60d0*/  R2UR UR6, R24 ;  /* 0x00000000180672ca */ /* 0x000fc400000e0000 */
[----:B------:R-:W-:Y:S02]  /*60e0*/  R2UR UR7, R25 ;  /* 0x00000000190772ca */ /* 0x000fe400000e0000 */
[----:B------:R-:W-:Y:S02]  /*60f0*/  R2UR UR10, R26 ;  /* 0x000000001a0a72ca */ /* 0x000fe400000e0000 */
[C---:B------:R-:W-:Y:S02]  /*6100*/  IADD3 R24, R28.reuse, 0x3c0, RZ ;  /* 0x000003c01c187810 */ /* 0x040fe40007ffe0ff */
[----:B------:R-:W-:Y:S02]  /*6110*/  IADD3 R26, R28, 0x4c0, RZ ;  /* 0x000004c01c1a7810 */ /* 0x000fe40007ffe0ff */
[----:B------:R-:W-:Y:S02]  /*6120*/  MOV R25, 0x80000020 ;  /* 0x8000002000197802 */ /* 0x000fe40000000f00 */
[----:B------:R-:W-:-:S02]  /*6130*/  R2UR UR26, R24 ;  /* 0x00000000181a72ca */ /* 0x000fc400000e0000 */
[----:B------:R-:W-:Y:S02]  /*6140*/  R2UR UR27, R25 ;  /* 0x00000000191b72ca */ /* 0x000fe400000e0000 */
        /* <DEDUP_REMOVED lines=29> */
[----:B------:R-:W-:-:S04]  /*6320*/  LEA R24, R136, R137, 0x3 ;  /* 0x0000008988187211 */ /* 0x000fc800078e18ff */
[----:B------:R-:W-:-:S04]  /*6330*/  PRMT R24, RZ, 0x654, R24 ;  /* 0x00000654ff187816 */ /* 0x000fc80000000018 */
[----:B------:R1:W-:Y:S01]  /*6340*/  SYNCS.ARRIVE.TRANS64.RED.A1T0 RZ, [R24+URZ], RZ ;  /* 0x000000ff18ff79a7 */ /* 0x0003e2000810043f */
[----:B------:R-:W-:Y:S05]  /*6350*/  @P1 BRA `(.L_x_32) ;  /* 0x0000000400001947 */ /* 0x000fea0003800000 */
[----:B------:R-:W-:Y:S01]  /*6360*/  ISETP.LT.OR P1, PT, R3, 0x1, !P0 ;  /* 0x000000010300780c */ /* 0x000fe20004721670 */
[----:B------:R-:W-:-:S12]  /*6370*/  BSSY B0, `(.L_x_33) ;  /* 0x000003d000007945 */ /* 0x000fd80003800000 */
[----:B------:R-:W-:Y:S05]  /*6380*/  @P1 BRA `(.L_x_34) ;  /* 0x0000000000ec1947 */ /* 0x000fea0003800000 */
[----:B-1----:R-:W-:Y:S02]  /*6390*/  LEA R24, R5, R2, 0x3 ;  /* 0x0000000205187211 */ /* 0x002fe400078e18ff */
[----:B------:R-:W-:Y:S02]  /*63a0*/  SHF.L.U32 R25, R4, 0x1f, RZ ;  /* 0x0000001f04197819 */ /* 0x000fe400000006ff */
[----:B------:R-:W-:Y:S02]  /*63b0*/  ISETP.NE.AND P2, PT, R16, RZ, PT ;  /* 0x000000ff1000720c */ /* 0x000fe40003f45270 */
[----:B------:R-:W1:Y:S02]  /*63c0*/  SYNCS.PHASECHK.TRANS64.TRYWAIT P1, [R24+URZ+0x19020], R25 ;  /* 0x01902019180075a7 */ /* 0x000e64000802017f */
[----:B-1----:R-:W-:Y:S09]  /*63d0*/  @!P1 BRA `(.L_x_35) ;  /* 0x0000002400bc9947 */ /* 0x002ff20003800000 */
.L_x_76:
[----:B------:R-:W-:Y:S05]  /*63e0*/  @P2 BRA `(.L_x_36) ;  /* 0x0000000000142947 */ /* 0x000fea0003800000 */
[----:B------:R-:W-:Y:S01]  /*63f0*/  LOP3.LUT P1, RZ, R17, 0x1f, RZ, 0xc0, !PT ;  /* 0x0000001f11ff7812 */ /* 0x000fe2000782c0ff */
[----:B-1----:R-:W-:-:S04]  /*6400*/  IMAD.MOV.U32 R25, RZ, RZ, 0x5000 ;  /* 0x00005000ff197424 */ /* 0x002fc800078e00ff */
[----:B------:R2:W-:Y:S08]  /*6410*/  SYNCS.ARRIVE.TRANS64 RZ, [R24+URZ+0x19000], R25 ;  /* 0x0190001918ff79a7 */ /* 0x0005f0000800003f */
[----:B------:R-:W-:Y:S05]  /*6420*/  @!P1 BRA `(.L_x_36) ;  /* 0x0000000000049947 */ /* 0x000fea0003800000 */
[----:B------:R-:W-:Y:S01]  /*6430*/  BPT.TRAP 0x1 ;  /* 0x000000040000795c */ /* 0x000fe20000300000 */
.L_x_36:
[----:B-12---:R-:W-:Y:S01]  /*6440*/  IMAD R25, R5, 0x5000, R2 ;  /* 0x0000500005197824 */ /* 0x006fe200078e0202 */
[----:B------:R-:W-:Y:S01]  /*6450*/  R2UR UR41, R24 ;  /* 0x00000000182972ca */ /* 0x000fe200000e0000 */
[----:B------:R-:W-:Y:S01]  /*6460*/  UIADD3 UR38, UP0, UR30, 0x2f0, URZ ;  /* 0x000002f01e267890 */ /* 0x000fe2000ff1e03f */
[C---:B------:R-:W-:Y:S01]  /*6470*/  R2UR UR43, R10.reuse ;  /* 0x000000000a2b72ca */ /* 0x040fe200000e0000 */
[----:B------:R-:W-:Y:S01]  /*6480*/  UMOV UR6, 0x0 ;  /* 0x0000000000067882 */ /* 0x000fe20000000000 */
[----:B------:R-:W-:Y:S01]  /*6490*/  R2UR UR8, R25 ;  /* 0x00000000190872ca */ /* 0x000fe200000e0000 */
[----:B------:R-:W-:Y:S01]  /*64a0*/  UIADD3.X UR39, URZ, UR31, URZ, UP0, !UPT ;  /* 0x0000001f3f277290 */ /* 0x000fe200087fe43f */
[----:B------:R-:W-:Y:S01]  /*64b0*/  IADD3 R5, R5, 0x1, RZ ;  /* 0x0000000105057810 */ /* 0x000fe20007ffe0ff */
[----:B------:R-:W-:Y:S01]  /*64c0*/  UMOV UR7, 0x10000000 ;  /* 0x1000000000077882 */ /* 0x000fe20000000000 */
[----:B------:R-:W-:Y:S01]  /*64d0*/  UMOV UR42, URZ ;  /* 0x0000003f002a7c82 */ /* 0x000fe20008000000 */
[----:B------:R-:W-:Y:S01]  /*64e0*/  UMOV UR34, 0x20 ;  /* 0x0000002000227882 */ /* 0x000fe20000000000 */
[----:B------:R-:W-:Y:S01]  /*64f0*/  UMOV UR36, UR44 ;  /* 0x0000002c00247c82 */ /* 0x000fe20008000000 */
[----:B------:R-:W-:Y:S01]  /*6500*/  UMOV UR37, UR45 ;  /* 0x0000002d00257c82 */ /* 0x000fe20008000000 */
[----:B------:R-:W-:Y:S01]  /*6510*/  UMOV UR26, 0x40 ;  /* 0x00000040001a7882 */ /* 0x000fe20000000000 */
[----:B------:R-:W-:Y:S01]  /*6520*/  UIADD3 UR41, UR41, 0x19000, URZ ;  /* 0x0001900029297890 */ /* 0x000fe2000fffe03f */
[C---:B------:R-:W-:Y:S01]  /*6530*/  ISETP.NE.AND P1, PT, R5.reuse, 0x4, PT ;  /* 0x000000040500780c */ /* 0x040fe20003f25270 */
[----:B------:R-:W-:Y:S01]  /*6540*/  USHF.L.U32 UR43, UR43, 0x6, URZ ;  /* 0x000000062b2b7899 */ /* 0x000fe2000800063f */
[----:B------:R-:W-:Y:S01]  /*6550*/  IADD3 R10, R10, 0x1, RZ ;  /* 0x000000010a0a7810 */ /* 0x000fe20007ffe0ff */
[----:B------:R-:W-:Y:S01]  /*6560*/  UIADD3 UR40, UR8, 0x5000, URZ ;  /* 0x0000500008287890 */ /* 0x000fe2000fffe03f */
[----:B------:R-:W-:Y:S01]  /*6570*/  SEL R25, RZ, 0x1, P1 ;  /* 0x00000001ff197807 */ /* 0x000fe20000800000 */
[----:B------:R-:W-:Y:S01]  /*6580*/  UIADD3 UR32, UR8, 0x6000, URZ ;  /* 0x0000600008207890 */ /* 0x000fe2000fffe03f */
[----:B------:R-:W-:Y:S01]  /*6590*/  SEL R5, R5, RZ, P1 ;  /* 0x000000ff05057207 */ /* 0x000fe20000800000 */
[----:B------:R-:W-:Y:S01]  /*65a0*/  UIADD3 UR24, UR8, 0x7000, URZ ;  /* 0x0000700008187890 */ /* 0x000fe2000fffe03f */
[----:B------:R-:W-:Y:S01]  /*65b0*/  LOP3.LUT R4, R4, R25, RZ, 0x3c, !PT ;  /* 0x0000001904047212 */ /* 0x000fe200078e3cff */
[----:B------:R-:W-:-:S02]  /*65c0*/  UIADD3 UR16, UR8, 0x8000, URZ ;  /* 0x0000800008107890 */ /* 0x000fc4000fffe03f */
        /* <DEDUP_REMOVED lines=22> */
[----:B--2---:R-:W-:Y:S01]  /*6730*/  NOP ;  /* 0x0000000000007918 */ /* 0x004fe20000000000 */
.L_x_34:
[----:B------:R-:W-:Y:S05]  /*6740*/  BSYNC B0 ;  /* 0x0000000000007941 */ /* 0x000fea0003800000 */
.L_x_33:
[----:B------:R-:W-:-:S07]  /*6750*/  IADD3 R3, R3, -0x1, RZ ;  /* 0xffffffff03037810 */ /* 0x000fce0007ffe0ff */
.L_x_32:
[----:B------:R-:W-:Y:S01]  /*6760*/  ISETP.GT.AND P3, PT, R138, 0x2, PT ;  /* 0x000000028a00780c */ /* 0x000fe20003f64270 */
[----:B------:R-:W-:Y:S01]  /*6770*/  VIADD R139, R139, 0x1 ;  /* 0x000000018b8b7836 */ /* 0x000fe20000000000 */
[----:B------:R-:W-:Y:S01]  /*6780*/  IADD3 R136, R136, 0x1, RZ ;  /* 0x0000000188887810 */ /* 0x000fe20007ffe0ff */
[----:B------:R-:W-:Y:S01]  /*6790*/  IMAD.MOV.U32 R145, RZ, RZ, R12 ;  /* 0x000000ffff917224 */ /* 0x000fe200078e000c */
[----:B------:R-:W-:Y:S02]  /*67a0*/  IADD3 R138, R138, -0x1, RZ ;  /* 0xffffffff8a8a7810 */ /* 0x000fe40007ffe0ff */
[----:B------:R-:W-:Y:S02]  /*67b0*/  ISETP.NE.AND P1, PT, R139, 0x4, PT ;  /* 0x000000048b00780c */ /* 0x000fe40003f25270 */
[----:B------:R-:W-:Y:S02]  /*67c0*/  ISETP.NE.AND P2, PT, R136, 0x4, PT ;  /* 0x000000048800780c */ /* 0x000fe40003f45270 */
[----:B-1----:R-:W-:-:S02]  /*67d0*/  SEL R24, RZ, 0x1, P1 ;  /* 0x00000001ff187807 */ /* 0x002fc40000800000 */
[----:B------:R-:W-:Y:S02]  /*67e0*/  MOV R143, R0 ;  /* 0x00000000008f7202 */ /* 0x000fe40000000f00 */
[----:B------:R-:W-:Y:S02]  /*67f0*/  LOP3.LUT R13, R13, R24, RZ, 0x3c, !PT ;  /* 0x000000180d0d7212 */ /* 0x000fe400078e3cff */
[----:B------:R-:W-:Y:S02]  /*6800*/  SEL R139, R139, RZ, P1 ;  /* 0x000000ff8b8b7207 */ /* 0x000fe40000800000 */
[----:B------:R-:W-:Y:S01]  /*6810*/  SEL R136, R136, RZ, P2 ;  /* 0x000000ff88887207 */ /* 0x000fe20001000000 */
[----:B------:R-:W-:Y:S06]  /*6820*/  @P3 BRA `(.L_x_37) ;  /* 0xffffffd000803947 */ /* 0x000fec000383ffff */
.L_x_24:
[----:B------:R-:W-:Y:S05]  /*6830*/  WARPSYNC.ALL ;  /* 0x0000000000007948 */ /* 0x000fea0003800000 */
[----:B------:R-:W2:Y:S01]  /*6840*/  SHFL.BFLY PT, R3, R140, 0x1, 0x1f ;  /* 0x0c201f008c037f89 */ /* 0x000ea200000e0000 */
[----:B------:R-:W-:Y:S01]  /*6850*/  BSSY B0, `(.L_x_38) ;  /* 0x0000023000007945 */ /* 0x000fe20003800000 */
[----:B------:R-:W-:Y:S02]  /*6860*/  MOV R11, 0x7f800000 ;  /* 0x7f800000000b7802 */ /* 0x000fe40000000f00 */
[----:B------:R-:W3:Y:S01]  /*6870*/  SHFL.BFLY PT, R4, R141, 0x1, 0x1f ;  /* 0x0c201f008d047f89 */ /* 0x000ee200000e0000 */
[----:B-1----:R-:W-:Y:S01]  /*6880*/  MOV R24, 0x3f800000 ;  /* 0x3f80000000187802 */ /* 0x002fe20000000f00 */
[----:B--2---:R-:W-:Y:S01]  /*6890*/  FADD R3, R3, R140 ;  /* 0x0000008c03037221 */ /* 0x004fe20000000000 */
[----:B---3--:R-:W-:-:S04]  /*68a0*/  FADD R29, R4, R141 ;  /* 0x0000008d041d7221 */ /* 0x008fc80000000000 */
[----:B------:R-:W1:Y:S01]  /*68b0*/  SHFL.BFLY PT, R10, R3, 0x2, 0x1f ;  /* 0x0c401f00030a7f89 */ /* 0x000e6200000e0000 */
[----:B------:R-:W-:-:S03]  /*68c0*/  MOV R4, 0x3f800000 ;  /* 0x3f80000000047802 */ /* 0x000fc60000000f00 */
[----:B------:R-:W2:Y:S01]  /*68d0*/  SHFL.BFLY PT, R30, R29, 0x2, 0x1f ;  /* 0x0c401f001d1e7f89 */ /* 0x000ea200000e0000 */
[C---:B-1----:R-:W-:Y:S01]  /*68e0*/  FSETP.NE.AND P0, PT, R3.reuse, -R10, PT ;  /* 0x8000000a0300720b */ /* 0x042fe20003f05000 */
[----:B------:R-:W-:Y:S01]  /*68f0*/  FADD R3, R3, R10 ;  /* 0x0000000a03037221 */ /* 0x000fe20000000000 */
[----:B------:R-:W-:Y:S02]  /*6900*/  IMAD.MOV.U32 R10, RZ, RZ, 0x7f800000 ;  /* 0x7f800000ff0a7424 */ /* 0x000fe400078e00ff */
[----:B--2---:R-:W-:-:S09]  /*6910*/  FADD R13, R29, R30 ;  /* 0x0000001e1d0d7221 */ /* 0x004fd20000000000 */
[----:B------:R-:W-:Y:S05]  /*6920*/  @!P0 BRA `(.L_x_39) ;  /* 0x0000000000548947 */ /* 0x000fea0003800000 */
[----:B------:R-:W-:Y:S01]  /*6930*/  IADD3 R4, R3, 0x1800000, RZ ;  /* 0x0180000003047810 */ /* 0x000fe20007ffe0ff */
[----:B------:R-:W-:Y:S03]  /*6940*/  BSSY B1, `(.L_x_40) ;  /* 0x000000c000017945 */ /* 0x000fe60003800000 */
[----:B------:R-:W-:-:S04]  /*6950*/  LOP3.LUT R4, R4, 0x7f800000, RZ, 0xc0, !PT ;  /* 0x7f80000004047812 */ /* 0x000fc800078ec0ff */
[----:B------:R-:W-:-:S13]  /*6960*/  ISETP.GT.U32.AND P0, PT, R4, 0x1ffffff, PT ;  /* 0x01ffffff0400780c */ /* 0x000fda0003f04070 */
[----:B------:R-:W-:Y:S05]  /*6970*/  @P0 BRA `(.L_x_41) ;  /* 0x0000000000100947 */ /* 0x000fea0003800000 */
[----:B------:R-:W-:-:S07]  /*6980*/  MOV R25, 0x69a0 ;  /* 0x000069a000197802 */ /* 0x000fce0000000f00 */
[----:B------:R-:W-:Y:S05]  /*6990*/  CALL.REL.NOINC `($__internal_0_$__cuda_sm20_rcp_rn_f32_slowpath) ;  /* 0x0000002000607944 */ /* 0x000fea0003c00000 */
[----:B------:R-:W-:Y:S01]  /*69a0*/  MOV R4, R26 ;  /* 0x0000001a00047202 */ /* 0x000fe20000000f00 */
[----:B------:R-:W-:Y:S06]  /*69b0*/  BRA `(.L_x_42) ;  /* 0x0000000000107947 */ /* 0x000fec0003800000 */
.L_x_41:
[----:B------:R-:W1:Y:S02]  /*69c0*/  MUFU.RCP R4, R3 ;  /* 0x0000000300047308 */ /* 0x000e640000001000 */
[----:B-1----:R-:W-:-:S04]  /*69d0*/  FFMA R5, R3, R4, -1 ;  /* 0xbf80000003057423 */ /* 0x002fc80000000004 */
[----:B------:R-:W-:-:S04]  /*69e0*/  FADD.FTZ R5, -R5, -RZ ;  /* 0x800000ff05057221 */ /* 0x000fc80000010100 */
[----:B------:R-:W-:-:S07]  /*69f0*/  FFMA R4, R4, R5, R4 ;  /* 0x0000000504047223 */ /* 0x000fce0000000004 */
.L_x_42:
[----:B------:R-:W-:Y:S05]  /*6a00*/  BSYNC B1 ;  /* 0x0000000000017941 */ /* 0x000fea0003800000 */
.L_x_40:
[----:B------:R-:W-:Y:S01]  /*6a10*/  FSETP.GEU.AND P0, PT, |R3|, 1.175494350822287508e-38, PT ;  /* 0x008000000300780b */ /* 0x000fe20003f0e200 */
[----:B------:R-:W-:-:S12]  /*6a20*/  ULDC UR6, c[0x0][0x600] ;  /* 0x0001800000067ab9 */ /* 0x000fd80000000800 */
[----:B------:R-:W-:-:S04]  /*6a30*/  @!P0 FMUL R3, R3, 16777216 ;  /* 0x4b80000003038820 */ /* 0x000fc80000400000 */
[----:B------:R-:W1:Y:S02]  /*6a40*/  MUFU.LG2 R5, R3 ;  /* 0x0000000300057308 */ /* 0x000e640000000c00 */
[----:B-1----:R-:W-:-:S04]  /*6a50*/  @!P0 FADD R5, R5, -24 ;  /* 0xc1c0000005058421 */ /* 0x002fc80000000000 */
[----:B------:R-:W-:-:S04]  /*6a60*/  FMUL R5, R5, 0.69314718246459960938 ;  /* 0x3f31721805057820 */ /* 0x000fc80000400000 */
[----:B------:R-:W-:-:S07]  /*6a70*/  FFMA R10, R0, UR6, R5 ;  /* 0x00000006000a7c23 */ /* 0x000fce0008000005 */
.L_x_39:
[----:B------:R-:W-:Y:S05]  /*6a80*/  BSYNC B0 ;  /* 0x0000000000007941 */ /* 0x000fea0003800000 */
.L_x_38:
[----:B------:R-:W-:Y:S01]  /*6a90*/  FSETP.NE.AND P0, PT, R29, -R30, PT ;  /* 0x8000001e1d00720b */ /* 0x000fe20003f05000 */
[----:B------:R-:W-:Y:S01]  /*6aa0*/  ULDC UR4, c[0x0][0x608] ;  /* 0x0001820000047ab9 */ /* 0x000fe20000000800 */
[----:B------:R-:W-:Y:S01]  /*6ab0*/  BSSY B0, `(.L_x_43) ;  /* 0x0000041000007945 */ /* 0x000fe20003800000 */
[----:B------:R-:W-:-:S04]  /*6ac0*/  FMUL R4, R4, UR4 ;  /* 0x0000000404047c20 */ /* 0x000fc80008400000 */
        /* <DEDUP_REMOVED lines=39> */
[----:B------:R-:W-:Y:S01]  /*6d40*/  FMUL R69, R69, R4 ;  /* 0x0000000445457220 */ /* 0x000fe20000400000 */
[----:B------:R-:W-:Y:S06]  /*6d50*/  @!P0 BRA `(.L_x_44) ;  /* 0x0000000000588947 */ /* 0x000fec0003800000 */
[----:B------:R-:W-:Y:S01]  /*6d60*/  IADD3 R0, R13, 0x1800000, RZ ;  /* 0x018000000d007810 */ /* 0x000fe20007ffe0ff */
[----:B------:R-:W-:Y:S03]  /*6d70*/  BSSY B1, `(.L_x_45) ;  /* 0x000000d000017945 */ /* 0x000fe60003800000 */
[----:B------:R-:W-:-:S04]  /*6d80*/  LOP3.LUT R0, R0, 0x7f800000, RZ, 0xc0, !PT ;  /* 0x7f80000000007812 */ /* 0x000fc800078ec0ff */
[----:B------:R-:W-:-:S13]  /*6d90*/  ISETP.GT.U32.AND P0, PT, R0, 0x1ffffff, PT ;  /* 0x01ffffff0000780c */ /* 0x000fda0003f04070 */
[----:B------:R-:W-:Y:S05]  /*6da0*/  @P0 BRA `(.L_x_46) ;  /* 0x0000000000140947 */ /* 0x000fea0003800000 */
[----:B------:R-:W-:Y:S01]  /*6db0*/  IMAD.MOV.U32 R3, RZ, RZ, R13 ;  /* 0x000000ffff037224 */ /* 0x000fe200078e000d */
[----:B------:R-:W-:-:S07]  /*6dc0*/  MOV R25, 0x6de0 ;  /* 0x00006de000197802 */ /* 0x000fce0000000f00 */
[----:B------:R-:W-:Y:S05]  /*6dd0*/  CALL.REL.NOINC `($__internal_0_$__cuda_sm20_rcp_rn_f32_slowpath) ;  /* 0x0000001c00507944 */ /* 0x000fea0003c00000 */
[----:B------:R-:W-:Y:S01]  /*6de0*/  MOV R24, R26 ;  /* 0x0000001a00187202 */ /* 0x000fe20000000f00 */
[----:B------:R-:W-:Y:S06]  /*6df0*/  BRA `(.L_x_47) ;  /* 0x0000000000107947 */ /* 0x000fec0003800000 */
.L_x_46:
[----:B------:R-:W1:Y:S02]  /*6e00*/  MUFU.RCP R24, R13 ;  /* 0x0000000d00187308 */ /* 0x000e640000001000 */
[----:B-1----:R-:W-:-:S04]  /*6e10*/  FFMA R0, R13, R24, -1 ;  /* 0xbf8000000d007423 */ /* 0x002fc80000000018 */
[----:B------:R-:W-:-:S04]  /*6e20*/  FADD.FTZ R3, -R0, -RZ ;  /* 0x800000ff00037221 */ /* 0x000fc80000010100 */
[----:B------:R-:W-:-:S07]  /*6e30*/  FFMA R24, R24, R3, R24 ;  /* 0x0000000318187223 */ /* 0x000fce0000000018 */
.L_x_47:
[----:B------:R-:W-:Y:S05]  /*6e40*/  BSYNC B1 ;  /* 0x0000000000017941 */ /* 0x000fea0003800000 */
.L_x_45:
[----:B------:R-:W-:Y:S01]  /*6e50*/  FSETP.GEU.AND P0, PT, |R13|, 1.175494350822287508e-38, PT ;  /* 0x008000000d00780b */ /* 0x000fe20003f0e200 */
[----:B------:R-:W-:-:S12]  /*6e60*/  ULDC UR4, c[0x0][0x600] ;  /* 0x0001800000047ab9 */ /* 0x000fd80000000800 */
[----:B------:R-:W-:-:S04]  /*6e70*/  @!P0 FMUL R13, R13, 16777216 ;  /* 0x4b8000000d0d8820 */ /* 0x000fc80000400000 */
[----:B------:R-:W1:Y:S02]  /*6e80*/  MUFU.LG2 R0, R13 ;  /* 0x0000000d00007308 */ /* 0x000e640000000c00 */
[----:B-1----:R-:W-:-:S04]  /*6e90*/  @!P0 FADD R0, R0, -24 ;  /* 0xc1c0000000008421 */ /* 0x002fc80000000000 */
[----:B------:R-:W-:-:S04]  /*6ea0*/  FMUL R11, R0, 0.69314718246459960938 ;  /* 0x3f317218000b7820 */ /* 0x000fc80000400000 */
[----:B------:R-:W-:-:S07]  /*6eb0*/  FFMA R11, R12, UR4, R11 ;  /* 0x000000040c0b7c23 */ /* 0x000fce000800000b */
.L_x_44:
[----:B------:R-:W-:Y:S05]  /*6ec0*/  BSYNC B0 ;  /* 0x0000000000007941 */ /* 0x000fea0003800000 */
.L_x_43:
[C---:B------:R-:W-:Y:S01]  /*6ed0*/  LOP3.LUT P0, RZ, R17.reuse, 0x3, RZ, 0xc0, !PT ;  /* 0x0000000311ff7812 */ /* 0x040fe2000780c0ff */
[----:B------:R-:W-:Y:S01]  /*6ee0*/  ULDC UR4, c[0x0][0x608] ;  /* 0x0001820000047ab9 */ /* 0x000fe20000000800 */
[----:B------:R-:W-:Y:S01]  /*6ef0*/  LOP3.LUT R0, R17, 0x60, RZ, 0xc0, !PT ;  /* 0x0000006011007812 */ /* 0x000fe200078ec0ff */
[----:B------:R-:W-:Y:S01]  /*6f00*/  FMUL R24, R24, UR4 ;  /* 0x0000000418187c20 */ /* 0x000fe20008400000 */
[----:B------:R-:W-:Y:S01]  /*6f10*/  ULDC.64 UR8, c[0x0][0x208] ;  /* 0x0000820000087ab9 */ /* 0x000fe20000000a00 */
[----:B------:R-:W-:Y:S01]  /*6f20*/  BSSY B0, `(.L_x_48) ;  /* 0x0000030000007945 */ /* 0x000fe20003800000 */
[----:B------:R-:W-:Y:S01]  /*6f30*/  SHF.R.U32.HI R19, RZ, 0x5, R0 ;  /* 0x00000005ff137819 */ /* 0x000fe20000011600 */
        /* <DEDUP_REMOVED lines=24> */
[----:B------:R-:W-:Y:S06]  /*70c0*/  @P0 BRA `(.L_x_49) ;  /* 0x0000000000540947 */ /* 0x000fec0003800000 */
[----:B------:R-:W1:Y:S01]  /*70d0*/  S2UR UR4, SR_CTAID.X ;  /* 0x00000000000479c3 */ /* 0x000e620000002500 */
[----:B------:R-:W-:Y:S02]  /*70e0*/  SHF.R.U32.HI R0, RZ, 0x2, R17 ;  /* 0x00000002ff007819 */ /* 0x000fe40000011611 */
[----:B------:R-:W-:Y:S02]  /*70f0*/  SHF.L.U32 R3, R19, 0x4, RZ ;  /* 0x0000000413037819 */ /* 0x000fe400000006ff */
[----:B------:R-:W-:-:S04]  /*7100*/  LOP3.LUT R0, R0, 0x7, RZ, 0xc0, !PT ;  /* 0x0000000700007812 */ /* 0x000fc800078ec0ff */
[----:B------:R-:W-:Y:S01]  /*7110*/  LOP3.LUT R0, R3, 0xfffffff0, R0, 0xe2, !PT ;  /* 0xfffffff003007812 */ /* 0x000fe200078ee200 */
[----:B-1----:R-:W-:-:S03]  /*7120*/  USHF.L.U32 UR6, UR4, 0x6, URZ ;  /* 0x0000000604067899 */ /* 0x002fc6000800063f */
[----:B------:R-:W-:Y:S02]  /*7130*/  ULDC.64 UR4, c[0x0][0x688] ;  /* 0x0001a20000047ab9 */ /* 0x000fe40000000a00 */
[----:B------:R-:W-:Y:S02]  /*7140*/  UIMAD UR4, UR44, UR4, UR6 ;  /* 0x000000042c0472a4 */ /* 0x000fe4000f8e0206 */
[----:B------:R-:W-:Y:S02]  /*7150*/  LOP3.LUT R3, R0, UR6, RZ, 0xfc, !PT ;  /* 0x0000000600037c12 */ /* 0x000fe4000f8efcff */
[----:B------:R-:W-:Y:S02]  /*7160*/  UIMAD UR4, UR45, UR5, UR4 ;  /* 0x000000052d0472a4 */ /* 0x000fe4000f8e0204 */
[C---:B------:R-:W-:Y:S01]  /*7170*/  IADD3 R4, R3.reuse, 0x8, RZ ;  /* 0x0000000803047810 */ /* 0x040fe20007ffe0ff */
[----:B------:R-:W-:Y:S02]  /*7180*/  ULDC UR5, c[0x0][0x288] ;  /* 0x0000a20000057ab9 */ /* 0x000fe40000000800 */
[----:B------:R-:W-:-:S02]  /*7190*/  ISETP.GE.U32.AND P0, PT, R3, UR5, PT ;  /* 0x0000000503007c0c */ /* 0x000fc4000bf06070 */
[----:B------:R-:W-:Y:S02]  /*71a0*/  IADD3 R0, P2, R0, UR4, RZ ;  /* 0x0000000400007c10 */ /* 0x000fe4000ff5e0ff */
[----:B------:R-:W-:Y:S01]  /*71b0*/  ISETP.GE.U32.AND P1, PT, R4, UR5, PT ;  /* 0x0000000504007c0c */ /* 0x000fe2000bf26070 */
[----:B------:R-:W-:Y:S02]  /*71c0*/  ULDC.64 UR4, c[0x0][0x680] ;  /* 0x0001a00000047ab9 */ /* 0x000fe40000000a00 */
[----:B------:R-:W-:Y:S01]  /*71d0*/  IMAD.X R3, RZ, RZ, RZ, P2 ;  /* 0x000000ffff037224 */ /* 0x000fe200010e06ff */
[----:B------:R-:W-:-:S04]  /*71e0*/  LEA R4, P2, R0, UR4, 0x2 ;  /* 0x0000000400047c11 */ /* 0x000fc8000f8410ff */
[----:B------:R-:W-:-:S05]  /*71f0*/  LEA.HI.X R5, R0, UR5, R3, 0x2, P2 ;  /* 0x0000000500057c11 */ /* 0x000fca00090f1403 */
[----:B------:R1:W-:Y:S04]  /*7200*/  @!P0 STG.E desc[UR8][R4.64], R10 ;  /* 0x0000000a04008986 */ /* 0x0003e8000c101908 */
[----:B------:R1:W-:Y:S02]  /*7210*/  @!P1 STG.E desc[UR8][R4.64+0x20], R11 ;  /* 0x0000200b04009986 */ /* 0x0003e4000c101908 */
.L_x_49:
[----:B------:R-:W-:Y:S05]  /*7220*/  BSYNC B0 ;  /* 0x0000000000007941 */ /* 0x000fea0003800000 */
.L_x_48:
[----:B------:R-:W-:Y:S01]  /*7230*/  ULDC.64 UR4, c[0x0][0x730] ;  /* 0x0001cc0000047ab9 */ /* 0x000fe20000000a00 */
[-C--:B------:R-:W-:Y:S01]  /*7240*/  FMUL R74, R74, R24.reuse ;  /* 0x000000184a4a7220 */ /* 0x080fe20000400000 */
[----:B------:R-:W-:Y:S01]  /*7250*/  ISETP.NE.U32.AND P0, PT, RZ, UR4, PT ;  /* 0x00000004ff007c0c */ /* 0x000fe2000bf05070 */
[-C--:B------:R-:W-:Y:S01]  /*7260*/  FMUL R75, R75, R24.reuse ;  /* 0x000000184b4b7220 */ /* 0x080fe20000400000 */
[-C--:B------:R-:W-:Y:S01]  /*7270*/  FMUL R78, R78, R24.reuse ;  /* 0x000000184e4e7220 */ /* 0x080fe20000400000 */
[-C--:B------:R-:W-:Y:S01]  /*7280*/  FMUL R79, R79, R24.reuse ;  /* 0x000000184f4f7220 */ /* 0x080fe20000400000 */
[----:B------:R-:W-:Y:S01]  /*7290*/  ISETP.NE.AND.EX P0, PT, RZ, UR5, PT, P0 ;  /* 0x00000005ff007c0c */ /* 0x000fe2000bf05300 */
        /* <DEDUP_REMOVED lines=13> */
[----:B------:R-:W-:Y:S02]  /*7370*/  ULDC.64 UR4, c[0x0][0x728] ;  /* 0x0001ca0000047ab9 */ /* 0x000fe40000000a00 */
[----:B------:R-:W-:-:S04]  /*7380*/  ISETP.NE.U32.AND P0, PT, RZ, UR4, PT ;  /* 0x00000004ff007c0c */ /* 0x000fc8000bf05070 */
[----:B------:R-:W-:-:S13]  /*7390*/  ISETP.NE.AND.EX P0, PT, RZ, UR5, PT, P0 ;  /* 0x00000005ff007c0c */ /* 0x000fda000bf05300 */
[----:B------:R-:W-:Y:S05]  /*73a0*/  @!P0 BRA `(.L_x_51) ;  /* 0x00000000000c8947 */ /* 0x000fea0003800000 */
[----:B-1----:R-:W1:Y:S02]  /*73b0*/  LDC.64 R4, c[0x0][0x728] ;  /* 0x0001ca00ff047b82 */ /* 0x002e640000000a00 */
[----:B-1----:R2:W5:Y:S01]  /*73c0*/  LDG.E R18, desc[UR8][R4.64] ;  /* 0x0000000804127981 */ /* 0x002562000c1e1900 */
[----:B------:R-:W-:Y:S05]  /*73d0*/  BRA `(.L_x_50) ;  /* 0x0000000000047947 */ /* 0x000fea0003800000 */
.L_x_51:
[----:B------:R-:W3:Y:S02]  /*73e0*/  LDC R18, c[0x0][0x720] ;  /* 0x0001c800ff127b82 */ /* 0x000ee40000000800 */
.L_x_50:
[----:B------:R-:W-:-:S04]  /*73f0*/  MOV R0, RZ ;  /* 0x000000ff00007202 */ /* 0x000fc80000000f00 */
[----:B------:R-:W-:-:S13]  /*7400*/  LOP3.LUT P0, RZ, R0, 0x1bf, RZ, 0xc0, !PT ;  /* 0x000001bf00ff7812 */ /* 0x000fda000780c0ff */
[----:B------:R-:W-:Y:S05]  /*7410*/  @!P0 BRA `(.L_x_52) ;  /* 0x0000000000408947 */ /* 0x000fea0003800000 */
[----:B------:R-:W-:Y:S01]  /*7420*/  MOV R14, 0x0 ;  /* 0x00000000000e7802 */ /* 0x000fe20000000f00 */
[----:B------:R-:W-:Y:S01]  /*7430*/  ULDC.64 UR4, c[0x4][0x70] ;  /* 0x01001c0000047ab9 */ /* 0x000fe20000000a00 */
[----:B------:R-:W-:Y:S01]  /*7440*/  ULDC.64 UR6, c[0x4][0x8] ;  /* 0x0100020000067ab9 */ /* 0x000fe20000000a00 */
[----:B-12---:R-:W-:Y:S01]  /*7450*/  MOV R4, UR4 ;  /* 0x0000000400047c02 */ /* 0x006fe20008000f00 */
[----:B------:R-:W-:Y:S01]  /*7460*/  IMAD.MOV.U32 R12, RZ, RZ, 0x1 ;  /* 0x00000001ff0c7424 */ /* 0x000fe200078e00ff */
[----:B------:R-:W-:Y:S01]  /*7470*/  MOV R5, UR5 ;  /* 0x0000000500057c02 */ /* 0x000fe20008000f00 */
[----:B------:R-:W1:Y:S01]  /*7480*/  LDC.64 R14, c[0x4][R14] ;  /* 0x010000000e0e7b82 */ /* 0x000e620000000a00 */
[----:B------:R-:W-:Y:S01]  /*7490*/  ULDC.64 UR4, c[0x4][0x78] ;  /* 0x01001e0000047ab9 */ /* 0x000fe20000000a00 */
[----:B------:R-:W-:Y:S01]  /*74a0*/  MOV R10, UR6 ;  /* 0x00000006000a7c02 */ /* 0x000fe20008000f00 */
[----:B------:R-:W-:Y:S01]  /*74b0*/  IMAD.U32 R7, RZ, RZ, UR5 ;  /* 0x00000005ff077e24 */ /* 0x000fe2000f8e00ff */
[----:B------:R-:W-:-:S02]  /*74c0*/  MOV R6, UR4 ;  /* 0x0000000400067c02 */ /* 0x000fc40008000f00 */
[----:B------:R-:W-:Y:S02]  /*74d0*/  MOV R11, UR7 ;  /* 0x00000007000b7c02 */ /* 0x000fe40008000f00 */
[----:B------:R-:W-:Y:S02]  /*74e0*/  MOV R8, 0x70 ;  /* 0x0000007000087802 */ /* 0x000fe40000000f00 */
[----:B------:R-:W-:-:S07]  /*74f0*/  MOV R13, RZ ;  /* 0x000000ff000d7202 */ /* 0x000fce0000000f00 */
[----:B------:R-:W-:-:S07]  /*7500*/  LEPC R20, `(.L_x_52) ;  /* 0x000000001014794e */ /* 0x000fce0000000000 */
[----:B-1-3-5:R-:W-:Y:S05]  /*7510*/  CALL.ABS.NOINC R14 ;  /* 0x000000000e007343 */ /* 0x02afea0003c00000 */
.L_x_52:
[----:B------:R-:W-:-:S13]  /*7520*/  LOP3.LUT P0, RZ, R2, 0x1bf, RZ, 0xc0, !PT ;  /* 0x000001bf02ff7812 */ /* 0x000fda000780c0ff */
[----:B------:R-:W-:Y:S05]  /*7530*/  @!P0 BRA `(.L_x_53) ;  /* 0x0000000000408947 */ /* 0x000fea0003800000 */
[----:B------:R-:W-:Y:S01]  /*7540*/  MOV R14, 0x0 ;  /* 0x00000000000e7802 */ /* 0x000fe20000000f00 */
[----:B------:R-:W-:Y:S01]  /*7550*/  ULDC.64 UR4, c[0x4][0x70] ;  /* 0x01001c0000047ab9 */ /* 0x000fe20000000a00 */
[----:B------:R-:W-:Y:S01]  /*7560*/  ULDC.64 UR6, c[0x4][0x78] ;  /* 0x01001e0000067ab9 */ /* 0x000fe20000000a00 */
[----:B-12---:R-:W-:Y:S01]  /*7570*/  MOV R4, UR4 ;  /* 0x0000000400047c02 */ /* 0x006fe20008000f00 */
[----:B------:R-:W-:Y:S01]  /*7580*/  IMAD.U32 R6, RZ, RZ, UR6 ;  /* 0x00000006ff067e24 */ /* 0x000fe2000f8e00ff */
[----:B------:R-:W-:Y:S01]  /*7590*/  MOV R5, UR5 ;  /* 0x0000000500057c02 */ /* 0x000fe20008000f00 */
[----:B------:R-:W1:Y:S01]  /*75a0*/  LDC.64 R14, c[0x4][R14] ;  /* 0x010000000e0e7b82 */ /* 0x000e620000000a00 */
[----:B------:R-:W-:Y:S01]  /*75b0*/  ULDC.64 UR4, c[0x4][0x10] ;  /* 0x0100040000047ab9 */ /* 0x000fe20000000a00 */
[----:B------:R-:W-:Y:S01]  /*75c0*/  MOV R7, UR7 ;  /* 0x0000000700077c02 */ /* 0x000fe20008000f00 */
[----:B------:R-:W-:Y:S01]  /*75d0*/  IMAD.MOV.U32 R8, RZ, RZ, 0x70 ;  /* 0x00000070ff087424 */ /* 0x000fe200078e00ff */
[----:B------:R-:W-:-:S02]  /*75e0*/  MOV R10, UR4 ;  /* 0x00000004000a7c02 */ /* 0x000fc40008000f00 */
[----:B------:R-:W-:Y:S02]  /*75f0*/  MOV R11, UR5 ;  /* 0x00000005000b7c02 */ /* 0x000fe40008000f00 */
[----:B------:R-:W-:Y:S02]  /*7600*/  MOV R12, 0x1 ;  /* 0x00000001000c7802 */ /* 0x000fe40000000f00 */
[----:B------:R-:W-:-:S07]  /*7610*/  MOV R13, RZ ;  /* 0x000000ff000d7202 */ /* 0x000fce0000000f00 */
[----:B------:R-:W-:-:S07]  /*7620*/  LEPC R20, `(.L_x_53) ;  /* 0x000000001014794e */ /* 0x000fce0000000000 */
[----:B-1-3-5:R-:W-:Y:S05]  /*7630*/  CALL.ABS.NOINC R14 ;  /* 0x000000000e007343 */ /* 0x02afea0003c00000 */
.L_x_53:
[----:B------:R-:W-:Y:S01]  /*7640*/  ULDC.64 UR4, c[0x0][0x730] ;  /* 0x0001cc0000047ab9 */ /* 0x000fe20000000a00 */
[----:B------:R-:W-:Y:S02]  /*7650*/  SHF.L.U32 R0, R17, 0x5, RZ ;  /* 0x0000000511007819 */ /* 0x000fe400000006ff */
[----:B------:R-:W-:Y:S02]  /*7660*/  ISETP.NE.U32.AND P0, PT, RZ, UR4, PT ;  /* 0x00000004ff007c0c */ /* 0x000fe4000bf05070 */
[----:B-12---:R-:W-:Y:S02]  /*7670*/  SHF.R.U32.HI R4, RZ, 0x1, R17 ;  /* 0x00000001ff047819 */ /* 0x006fe40000011611 */
[----:B------:R-:W-:Y:S02]  /*7680*/  ISETP.NE.AND.EX P0, PT, RZ, UR5, PT, P0 ;  /* 0x00000005ff007c0c */ /* 0x000fe4000bf05300 */
[----:B------:R-:W-:Y:S02]  /*7690*/  LOP3.LUT R3, R0, 0xc0, RZ, 0xc0, !PT ;  /* 0x000000c000037812 */ /* 0x000fe400078ec0ff */
[----:B------:R-:W-:-:S02]  /*76a0*/  IADD3 R16, R16, 0x1f, RZ ;  /* 0x0000001f10107810 */ /* 0x000fc40007ffe0ff */
[----:B------:R-:W-:Y:S01]  /*76b0*/  LOP3.LUT R3, R3, 0x8, R4, 0xf8, !PT ;  /* 0x0000000803037812 */ /* 0x000fe200078ef804 */
[----:B------:R-:W-:Y:S01]  /*76c0*/  IMAD.SHL.U32 R4, R17, 0x4, RZ ;  /* 0x0000000411047824 */ /* 0x000fe200078e00ff */
[----:B------:R-:W-:Y:S02]  /*76d0*/  LOP3.LUT R6, R0, 0x20, RZ, 0xc0, !PT ;  /* 0x0000002000067812 */ /* 0x000fe400078ec0ff */
[----:B------:R-:W-:Y:S02]  /*76e0*/  ISETP.GT.U32.AND P1, PT, R16, 0x3e, PT ;  /* 0x0000003e1000780c */ /* 0x000fe40003f24070 */
[----:B------:R-:W-:Y:S01]  /*76f0*/  LOP3.LUT R4, R3, 0x18, R4, 0x78, !PT ;  /* 0x0000001803047812 */ /* 0x000fe200078e7804 */
[----:B---3-5:R-:W1:Y:S01]  /*7700*/  @P0 LDC R18, c[0x0][0x720] ;  /* 0x0001c800ff120b82 */ /* 0x028e620000000800 */
[----:B------:R-:W-:Y:S02]  /*7710*/  LEA R6, R19, R6, 0x9 ;  /* 0x0000000613067211 */ /* 0x000fe400078e48ff */
[----:B------:R-:W-:-:S02]  /*7720*/  LOP3.LUT R3, R0, 0x100, RZ, 0xc0, !PT ;  /* 0x0000010000037812 */ /* 0x000fc400078ec0ff */
[----:B------:R-:W-:Y:S02]  /*7730*/  LOP3.LUT P0, RZ, R17, 0x4, RZ, 0xc0, !PT ;  /* 0x0000000411ff7812 */ /* 0x000fe4000780c0ff */
[----:B------:R-:W-:-:S05]  /*7740*/  IADD3 R3, R4, R6, R3 ;  /* 0x0000000604037210 */ /* 0x000fca0007ffe003 */
[----:B------:R-:W-:-:S05]  /*7750*/  IMAD R3, R3, 0x2, R2 ;  /* 0x0000000203037824 */ /* 0x000fca00078e0202 */
[----:B------:R-:W-:Y:S01]  /*7760*/  IADD3 R21, R3, 0x1000, RZ ;  /* 0x0000100003157810 */ /* 0x000fe20007ffe0ff */
[-C--:B-1----:R-:W-:Y:S01]  /*7770*/  FMUL R5, R122, R18.reuse ;  /* 0x000000127a057220 */ /* 0x082fe20000400000 */
        /* <DEDUP_REMOVED lines=15> */
[----:B------:R-:W-:Y:S01]  /*7870*/  F2FP.F16.F32.PACK_AB R5, R0, R5 ;  /* 0x000000050005723e */ /* 0x000fe200000000ff */
[-C--:B------:R-:W-:Y:S01]  /*7880*/  FMUL R105, R105, R18.reuse ;  /* 0x0000001269697220 */ /* 0x080fe20000400000 */
[----:B------:R-:W-:Y:S01]  /*7890*/  MOV R0, 0x10 ;  /* 0x0000001000007802 */ /* 0x000fe20000000f00 */
[-C--:B------:R-:W-:Y:S01]  /*78a0*/  FMUL R104, R104, R18.reuse ;  /* 0x0000001268687220 */ /* 0x080fe20000400000 */
[----:B------:R-:W-:Y:S01]  /*78b0*/  F2FP.F16.F32.PACK_AB R7, R8, R7 ;  /* 0x000000070807723e */ /* 0x000fe200000000ff */
[-C--:B------:R-:W-:Y:S01]  /*78c0*/  FMUL R13, R107, R18.reuse ;  /* 0x000000126b0d7220 */ /* 0x080fe20000400000 */
[----:B------:R-:W-:Y:S01]  /*78d0*/  F2FP.F16.F32.PACK_AB R9, R10, R9 ;  /* 0x000000090a09723e */ /* 0x000fe200000000ff */
        /* <DEDUP_REMOVED lines=61> */
[----:B------:R-:W-:-:S02]  /*7cb0*/  F2FP.F16.F32.PACK_AB R4, R121, R4 ;  /* 0x000000047904723e */ /* 0x000fc400000000ff */
[----:B------:R-:W-:Y:S02]  /*7cc0*/  F2FP.F16.F32.PACK_AB R6, R125, R6 ;  /* 0x000000067d06723e */ /* 0x000fe400000000ff */
[----:B------:R-:W-:Y:S02]  /*7cd0*/  F2FP.F16.F32.PACK_AB R8, R129, R128 ;  /* 0x000000808108723e */ /* 0x000fe400000000ff */
[----:B------:R-:W-:Y:S02]  /*7ce0*/  F2FP.F16.F32.PACK_AB R10, R133, R132 ;  /* 0x00000084850a723e */ /* 0x000fe400000000ff */
[----:B------:R-:W-:Y:S02]  /*7cf0*/  F2FP.F16.F32.PACK_AB R11, R12, R11 ;  /* 0x0000000b0c0b723e */ /* 0x000fe400000000ff */
[----:B------:R-:W-:Y:S01]  /*7d00*/  SEL R0, R0, 0xfffffff0, !P0 ;  /* 0xfffffff000007807 */ /* 0x000fe20004000000 */
[----:B------:R-:W-:Y:S06]  /*7d10*/  @P1 BRA `(.L_x_54) ;  /* 0x0000000000041947 */ /* 0x000fec0003800000 */
[----:B------:R-:W-:-:S04]  /*7d20*/  DEPBAR.LE SB0, 0x1 ;  /* 0x000080400000791a */ /* 0x000fc80000000000 */
.L_x_54:
[----:B------:R-:W-:Y:S05]  /*7d30*/  WARPSYNC.ALL ;  /* 0x0000000000007948 */ /* 0x000fea0003800000 */
[----:B------:R-:W-:Y:S01]  /*7d40*/  BAR.SYNC.DEFER_BLOCKING 0x1, 0x80 ;  /* 0x0042000000007b1d */ /* 0x000fe20000010000 */
[C---:B------:R-:W-:Y:S02]  /*7d50*/  LEA R21, R0.reuse, R21, 0x1 ;  /* 0x0000001500157211 */ /* 0x040fe400078e08ff */
[----:B------:R-:W-:Y:S02]  /*7d60*/  LEA R0, R0, R3, 0x1 ;  /* 0x0000000300007211 */ /* 0x000fe400078e08ff */
[----:B------:R-:W-:Y:S01]  /*7d70*/  F2FP.F16.F32.PACK_AB R14, R14, R15 ;  /* 0x0000000f0e0e723e */ /* 0x000fe200000000ff */
[----:B------:R-:W-:Y:S01]  /*7d80*/  BSSY B0, `(.L_x_55) ;  /* 0x000001e000007945 */ /* 0x000fe20003800000 */
[----:B------:R-:W-:-:S02]  /*7d90*/  F2FP.F16.F32.PACK_AB R16, R16, R17 ;  /* 0x000000111010723e */ /* 0x000fc400000000ff */
[----:B------:R-:W-:Y:S02]  /*7da0*/  F2FP.F16.F32.PACK_AB R12, R105, R104 ;  /* 0x00000068690c723e */ /* 0x000fe400000000ff */
[----:B------:R-:W-:Y:S02]  /*7db0*/  F2FP.F16.F32.PACK_AB R13, R13, R106 ;  /* 0x0000006a0d0d723e */ /* 0x000fe400000000ff */
[----:B------:R-:W-:Y:S02]  /*7dc0*/  F2FP.F16.F32.PACK_AB R15, R111, R110 ;  /* 0x0000006e6f0f723e */ /* 0x000fe400000000ff */
[----:B------:R-:W-:Y:S02]  /*7dd0*/  F2FP.F16.F32.PACK_AB R17, R115, R114 ;  /* 0x000000727311723e */ /* 0x000fe400000000ff */
[----:B------:R-:W-:Y:S02]  /*7de0*/  F2FP.F16.F32.PACK_AB R18, R117, R116 ;  /* 0x000000747512723e */ /* 0x000fe400000000ff */
[----:B------:R-:W-:Y:S01]  /*7df0*/  F2FP.F16.F32.PACK_AB R19, R19, R118 ;  /* 0x000000761313723e */ /* 0x000fe200000000ff */
[----:B------:R1:W-:Y:S04]  /*7e00*/  STSM.16.M88.4 [R3], R4 ;  /* 0x0000000403007844 */ /* 0x0003e80000000200 */
[----:B------:R1:W-:Y:S01]  /*7e10*/  STSM.16.M88.4 [R0], R8 ;  /* 0x0000000800007844 */ /* 0x0003e20000000200 */
[----:B------:R-:W-:Y:S01]  /*7e20*/  @!PT LDS RZ, [RZ] ;  /* 0x00000000fffff984 */ /* 0x000fe20000000800 */
[----:B------:R-:W-:Y:S01]  /*7e30*/  @!PT LDS RZ, [RZ] ;  /* 0x00000000fffff984 */ /* 0x000fe20000000800 */
[----:B------:R-:W-:Y:S01]  /*7e40*/  @!PT LDS RZ, [RZ] ;  /* 0x00000000fffff984 */ /* 0x000fe20000000800 */
[----:B------:R-:W-:Y:S01]  /*7e50*/  @!PT LDS RZ, [RZ] ;  /* 0x00000000fffff984 */ /* 0x000fe20000000800 */
[----:B------:R2:W-:Y:S06]  /*7e60*/  MEMBAR.ALL.CTA ;  /* 0x0000000000007992 */ /* 0x0005ec0000008000 */
[----:B--2---:R-:W2:Y:S02]  /*7e70*/  FENCE.VIEW.ASYNC.S ;  /* 0x00000000000073c6 */ /* 0x004ea40000000000 */
[----:B--2---:R-:W-:Y:S06]  /*7e80*/  BAR.SYNC.DEFER_BLOCKING 0x1, 0x80 ;  /* 0x0042000000007b1d */ /* 0x004fec0000010000 */
[----:B------:R-:W-:Y:S05]  /*7e90*/  @P1 BRA `(.L_x_56) ;  /* 0x0000000000301947 */ /* 0x000fea0003800000 */
[----:B------:R-:W2:Y:S01]  /*7ea0*/  S2UR UR10, SR_CTAID.X ;  /* 0x00000000000a79c3 */ /* 0x000ea20000002500 */
[----:B------:R-:W-:Y:S01]  /*7eb0*/  ULDC.64 UR4, c[0x0][0x198] ;  /* 0x0000660000047ab9 */ /* 0x000fe20000000a00 */
[----:B------:R-:W-:Y:S01]  /*7ec0*/  R2UR UR8, R2 ;  /* 0x00000000020872ca */ /* 0x000fe200000e0000 */
[----:B------:R-:W-:Y:S01]  /*7ed0*/  UIADD3 UR4, UP0, UR4, 0x670, URZ ;  /* 0x0000067004047890 */ /* 0x000fe2000ff1e03f */
[----:B------:R-:W-:Y:S01]  /*7ee0*/  UMOV UR9, URZ ;  /* 0x0000003f00097c82 */ /* 0x000fe20008000000 */
[----:B------:R-:W-:Y:S02]  /*7ef0*/  UMOV UR11, UR44 ;  /* 0x0000002c000b7c82 */ /* 0x000fe40008000000 */
[----:B------:R-:W-:Y:S01]  /*7f00*/  UIADD3.X UR5, URZ, UR5, URZ, UP0, !UPT ;  /* 0x000000053f057290 */ /* 0x000fe200087fe43f */
[----:B------:R-:W-:Y:S01]  /*7f10*/  UMOV UR12, UR45 ;  /* 0x0000002d000c7c82 */ /* 0x000fe20008000000 */
[----:B--2---:R-:W-:-:S09]  /*7f20*/  USHF.L.U32 UR10, UR10, 0x6, URZ ;  /* 0x000000060a0a7899 */ /* 0x004fd2000800063f */
[----:B------:R2:W-:Y:S01]  /*7f30*/  UTMASTG.4D [UR8], [UR4] ;  /* 0x00000008040073b5 */ /* 0x0005e20008018000 */
[----:B------:R0:W-:Y:S01]  /*7f40*/  UTMACMDFLUSH ;  /* 0x00000000000079b7 */ /* 0x0001e20000000000 */
[----:B--2---:R-:W-:-:S04]  /*7f50*/  DEPBAR.LE SB0, 0x1 ;  /* 0x000080400000791a */ /* 0x004fc80000000000 */
.L_x_56:
[----:B------:R-:W-:Y:S05]  /*7f60*/  BSYNC B0 ;  /* 0x0000000000007941 */ /* 0x000fea0003800000 */
.L_x_55:
[----:B------:R-:W-:Y:S01]  /*7f70*/  BAR.SYNC.DEFER_BLOCKING 0x1, 0x80 ;  /* 0x0042000000007b1d */ /* 0x000fe20000010000 */
[----:B-1----:R-:W-:Y:S02]  /*7f80*/  F2FP.F16.F32.PACK_AB R4, R89, R88 ;  /* 0x000000585904723e */ /* 0x002fe400000000ff */
[----:B------:R-:W-:Y:S02]  /*7f90*/  F2FP.F16.F32.PACK_AB R5, R91, R90 ;  /* 0x0000005a5b05723e */ /* 0x000fe400000000ff */
[----:B------:R-:W-:Y:S01]  /*7fa0*/  F2FP.F16.F32.PACK_AB R6, R93, R92 ;  /* 0x0000005c5d06723e */ /* 0x000fe200000000ff */
[----:B------:R-:W-:Y:S01]  /*7fb0*/  BSSY B0, `(.L_x_57) ;  /* 0x000001d000007945 */ /* 0x000fe20003800000 */
[----:B------:R-:W-:Y:S02]  /*7fc0*/  F2FP.F16.F32.PACK_AB R7, R95, R94 ;  /* 0x0000005e5f07723e */ /* 0x000fe400000000ff */
[----:B------:R-:W-:Y:S02]  /*7fd0*/  F2FP.F16.F32.PACK_AB R8, R97, R96 ;  /* 0x000000606108723e */ /* 0x000fe400000000ff */
[----:B------:R-:W-:-:S02]  /*7fe0*/  F2FP.F16.F32.PACK_AB R9, R99, R98 ;  /* 0x000000626309723e */ /* 0x000fc400000000ff */
[----:B------:R-:W-:Y:S02]  /*7ff0*/  F2FP.F16.F32.PACK_AB R10, R101, R100 ;  /* 0x00000064650a723e */ /* 0x000fe400000000ff */
[----:B------:R-:W-:Y:S01]  /*8000*/  F2FP.F16.F32.PACK_AB R11, R103, R102 ;  /* 0x00000066670b723e */ /* 0x000fe200000000ff */
[----:B------:R1:W-:Y:S04]  /*8010*/  STSM.16.M88.4 [R3+0x1000], R12 ;  /* 0x0010000c03007844 */ /* 0x0003e80000000200 */
[----:B------:R1:W-:Y:S01]  /*8020*/  STSM.16.M88.4 [R0+0x1000], R16 ;  /* 0x0010001000007844 */ /* 0x0003e20000000200 */
        /* <DEDUP_REMOVED lines=9> */
[----:B------:R-:W-:Y:S01]  /*80c0*/  R2UR UR8, R2 ;  /* 0x00000000020872ca */ /* 0x000fe200000e0000 */
[----:B------:R-:W-:Y:S01]  /*80d0*/  ULDC.64 UR4, c[0x0][0x198] ;  /* 0x0000660000047ab9 */ /* 0x000fe20000000a00 */
[----:B------:R-:W-:Y:S01]  /*80e0*/  UMOV UR9, 0x20 ;  /* 0x0000002000097882 */ /* 0x000fe20000000000 */
[----:B------:R-:W-:Y:S01]  /*80f0*/  UIADD3 UR4, UP0, UR4, 0x670, URZ ;  /* 0x0000067004047890 */ /* 0x000fe2000ff1e03f */
[----:B------:R-:W-:Y:S01]  /*8100*/  UMOV UR11, UR44 ;  /* 0x0000002c000b7c82 */ /* 0x000fe20008000000 */
[----:B------:R-:W-:Y:S02]  /*8110*/  UMOV UR12, UR45 ;  /* 0x0000002d000c7c82 */ /* 0x000fe40008000000 */
[----:B------:R-:W-:-:S06]  /*8120*/  UIADD3.X UR5, URZ, UR5, URZ, UP0, !UPT ;  /* 0x000000053f057290 */ /* 0x000fcc00087fe43f */
[----:B------:R-:W-:Y:S02]  /*8130*/  UIADD3 UR8, UR8, 0x1000, URZ ;  /* 0x0000100008087890 */ /* 0x000fe4000fffe03f */
[----:B--2---:R-:W-:-:S09]  /*8140*/  USHF.L.U32 UR10, UR10, 0x6, URZ ;  /* 0x000000060a0a7899 */ /* 0x004fd2000800063f */
[----:B------:R2:W-:Y:S01]  /*8150*/  UTMASTG.4D [UR8], [UR4] ;  /* 0x00000008040073b5 */ /* 0x0005e20008018000 */
[----:B------:R0:W-:Y:S01]  /*8160*/  UTMACMDFLUSH ;  /* 0x00000000000079b7 */ /* 0x0001e20000000000 */
[----:B--2---:R-:W-:-:S04]  /*8170*/  DEPBAR.LE SB0, 0x1 ;  /* 0x000080400000791a */ /* 0x004fc80000000000 */
.L_x_58:
[----:B------:R-:W-:Y:S05]  /*8180*/  BSYNC B0 ;  /* 0x0000000000007941 */ /* 0x000fea0003800000 */
.L_x_57:
[----:B------:R-:W-:Y:S01]  /*8190*/  BAR.SYNC.DEFER_BLOCKING 0x1, 0x80 ;  /* 0x0042000000007b1d */ /* 0x000fe20000010000 */
[----:B------:R-:W-:Y:S02]  /*81a0*/  F2FP.F16.F32.PACK_AB R72, R73, R72 ;  /* 0x000000484948723e */ /* 0x000fe400000000ff */
        /* <DEDUP_REMOVED lines=15> */
[----:B---3--:R-:W3:Y:S02]  /*82a0*/  FENCE.VIEW.ASYNC.S ;  /* 0x00000000000073c6 */ /* 0x008ee40000000000 */
[----:B---3--:R-:W-:Y:S06]  /*82b0*/  BAR.SYNC.DEFER_BLOCKING 0x1, 0x80 ;  /* 0x0042000000007b1d */ /* 0x008fec0000010000 */
[----:B------:R-:W-:Y:S05]  /*82c0*/  @P1 BRA `(.L_x_60) ;  /* 0x0000000000301947 */ /* 0x000fea0003800000 */
[----:B------:R-:W3:Y:S01]  /*82d0*/  S2UR UR10, SR_CTAID.X ;  /* 0x00000000000a79c3 */ /* 0x000ee20000002500 */
[----:B------:R-:W-:Y:S01]  /*82e0*/  ULDC.64 UR4, c[0x0][0x198] ;  /* 0x0000660000047ab9 */ /* 0x000fe20000000a00 */
[----:B------:R-:W-:Y:S01]  /*82f0*/  R2UR UR8, R2 ;  /* 0x00000000020872ca */ /* 0x000fe200000e0000 */
[----:B------:R-:W-:Y:S01]  /*8300*/  UIADD3 UR4, UP0, UR4, 0x670, URZ ;  /* 0x0000067004047890 */ /* 0x000fe2000ff1e03f */
[----:B------:R-:W-:Y:S01]  /*8310*/  UMOV UR9, 0x40 ;  /* 0x0000004000097882 */ /* 0x000fe20000000000 */
[----:B------:R-:W-:Y:S02]  /*8320*/  UMOV UR11, UR44 ;  /* 0x0000002c000b7c82 */ /* 0x000fe40008000000 */
[----:B------:R-:W-:Y:S01]  /*8330*/  UIADD3.X UR5, URZ, UR5, URZ, UP0, !UPT ;  /* 0x000000053f057290 */ /* 0x000fe200087fe43f */
[----:B------:R-:W-:Y:S01]  /*8340*/  UMOV UR12, UR45 ;  /* 0x0000002d000c7c82 */ /* 0x000fe20008000000 */
[----:B---3--:R-:W-:-:S09]  /*8350*/  USHF.L.U32 UR10, UR10, 0x6, URZ ;  /* 0x000000060a0a7899 */ /* 0x008fd2000800063f */
[----:B------:R3:W-:Y:S01]  /*8360*/  UTMASTG.4D [UR8], [UR4] ;  /* 0x00000008040073b5 */ /* 0x0007e20008018000 */
[----:B------:R0:W-:Y:S01]  /*8370*/  UTMACMDFLUSH ;  /* 0x00000000000079b7 */ /* 0x0001e20000000000 */
[----:B---3--:R-:W-:-:S04]  /*8380*/  DEPBAR.LE SB0, 0x1 ;  /* 0x000080400000791a */ /* 0x008fc80000000000 */
.L_x_60:
[----:B------:R-:W-:Y:S05]  /*8390*/  BSYNC B0 ;  /* 0x0000000000007941 */ /* 0x000fea0003800000 */
.L_x_59:
        /* <DEDUP_REMOVED lines=11> */
[----:B------:R3:W-:Y:S01]  /*8450*/  STSM.16.M88.4 [R21], R80 ;  /* 0x0000005015007844 */ /* 0x0007e20000000200 */
[----:B------:R-:W-:Y:S01]  /*8460*/  @!PT LDS RZ, [RZ] ;  /* 0x00000000fffff984 */ /* 0x000fe20000000800 */
[----:B------:R-:W-:Y:S01]  /*8470*/  @!PT LDS RZ, [RZ] ;  /* 0x00000000fffff984 */ /* 0x000fe20000000800 */
[----:B------:R-:W-:Y:S01]  /*8480*/  @!PT LDS RZ, [RZ] ;  /* 0x00000000fffff984 */ /* 0x000fe20000000800 */
[----:B------:R-:W-:Y:S01]  /*8490*/  @!PT LDS RZ, [RZ] ;  /* 0x00000000fffff984 */ /* 0x000fe20000000800 */
[----:B------:R4:W-:Y:S06]  /*84a0*/  MEMBAR.ALL.CTA ;  /* 0x0000000000007992 */ /* 0x0009ec0000008000 */
[----:B----4-:R-:W4:Y:S02]  /*84b0*/  FENCE.VIEW.ASYNC.S ;  /* 0x00000000000073c6 */ /* 0x010f240000000000 */
[----:B----4-:R-:W-:Y:S06]  /*84c0*/  BAR.SYNC.DEFER_BLOCKING 0x1, 0x80 ;  /* 0x0042000000007b1d */ /* 0x010fec0000010000 */
[----:B------:R-:W-:Y:S05]  /*84d0*/  @P1 BRA `(.L_x_62) ;  /* 0x0000000000341947 */ /* 0x000fea0003800000 */
[----:B------:R-:W4:Y:S01]  /*84e0*/  S2UR UR10, SR_CTAID.X ;  /* 0x00000000000a79c3 */ /* 0x000f220000002500 */
        /* <DEDUP_REMOVED lines=8> */
[----:B----4-:R-:W-:-:S09]  /*8570*/  USHF.L.U32 UR10, UR10, 0x6, URZ ;  /* 0x000000060a0a7899 */ /* 0x010fd2000800063f */
[----:B------:R4:W-:Y:S01]  /*8580*/  UTMASTG.4D [UR8], [UR4] ;  /* 0x00000008040073b5 */ /* 0x0009e20008018000 */
[----:B------:R0:W-:Y:S01]  /*8590*/  UTMACMDFLUSH ;  /* 0x00000000000079b7 */ /* 0x0001e20000000000 */
[----:B----4-:R-:W-:-:S04]  /*85a0*/  DEPBAR.LE SB0, 0x1 ;  /* 0x000080400000791a */ /* 0x010fc80000000000 */
.L_x_62:
[----:B------:R-:W-:Y:S05]  /*85b0*/  BSYNC B0 ;  /* 0x0000000000007941 */ /* 0x000fea0003800000 */
.L_x_61:
[----:B------:R-:W-:Y:S06]  /*85c0*/  BAR.SYNC.DEFER_BLOCKING 0x1, 0x80 ;  /* 0x0042000000007b1d */ /* 0x000fec0000010000 */
[----:B------:R-:W-:Y:S01]  /*85d0*/  BSSY B0, `(.L_x_63) ;  /* 0x0000016000007945 */ /* 0x000fe20003800000 */
[----:B------:R4:W-:Y:S04]  /*85e0*/  STSM.16.M88.4 [R3], R56 ;  /* 0x0000003803007844 */ /* 0x0009e80000000200 */
[----:B------:R4:W-:Y:S01]  /*85f0*/  STSM.16.M88.4 [R0], R64 ;  /* 0x0000004000007844 */ /* 0x0009e20000000200 */
[----:B------:R-:W-:Y:S01]  /*8600*/  @!PT LDS RZ, [RZ] ;  /* 0x00000000fffff984 */ /* 0x000fe20000000800 */
[----:B------:R-:W-:Y:S01]  /*8610*/  @!PT LDS RZ, [RZ] ;  /* 0x00000000fffff984 */ /* 0x000fe20000000800 */
[----:B------:R-:W-:Y:S01]  /*8620*/  @!PT LDS RZ, [RZ] ;  /* 0x00000000fffff984 */ /* 0x000fe20000000800 */
[----:B------:R-:W-:Y:S01]  /*8630*/  @!PT LDS RZ, [RZ] ;  /* 0x00000000fffff984 */ /* 0x000fe20000000800 */
[----:B------:R5:W-:Y:S06]  /*8640*/  MEMBAR.ALL.CTA ;  /* 0x0000000000007992 */ /* 0x000bec0000008000 */
[----:B-----5:R-:W5:Y:S02]  /*8650*/  FENCE.VIEW.ASYNC.S ;  /* 0x00000000000073c6 */ /* 0x020f640000000000 */
[----:B-----5:R-:W-:Y:S06]  /*8660*/  BAR.SYNC.DEFER_BLOCKING 0x1, 0x80 ;  /* 0x0042000000007b1d */ /* 0x020fec0000010000 */
[----:B------:R-:W-:Y:S05]  /*8670*/  @P1 BRA `(.L_x_64) ;  /* 0x00000000002c1947 */ /* 0x000fea0003800000 */
[----:B------:R-:W5:Y:S01]  /*8680*/  S2UR UR10, SR_CTAID.X ;  /* 0x00000000000a79c3 */ /* 0x000f620000002500 */
[----:B------:R-:W-:Y:S01]  /*8690*/  ULDC.64 UR4, c[0x0][0x198] ;  /* 0x0000660000047ab9 */ /* 0x000fe20000000a00 */
[----:B------:R-:W-:Y:S01]  /*86a0*/  R2UR UR8, R2 ;  /* 0x00000000020872ca */ /* 0x000fe200000e0000 */
[----:B------:R-:W-:Y:S01]  /*86b0*/  UIADD3 UR4, UP0, UR4, 0x670, URZ ;  /* 0x0000067004047890 */ /* 0x000fe2000ff1e03f */
[----:B------:R-:W-:Y:S01]  /*86c0*/  UMOV UR9, 0x80 ;  /* 0x0000008000097882 */ /* 0x000fe20000000000 */
[----:B------:R-:W-:Y:S02]  /*86d0*/  UMOV UR11, UR44 ;  /* 0x0000002c000b7c82 */ /* 0x000fe40008000000 */
[----:B------:R-:W-:Y:S01]  /*86e0*/  UIADD3.X UR5, URZ, UR5, URZ, UP0, !UPT ;  /* 0x000000053f057290 */ /* 0x000fe200087fe43f */
[----:B------:R-:W-:Y:S01]  /*86f0*/  UMOV UR12, UR45 ;  /* 0x0000002d000c7c82 */ /* 0x000fe20008000000 */
[----:B-----5:R-:W-:-:S09]  /*8700*/  USHF.L.U32 UR10, UR10, 0x6, URZ ;  /* 0x000000060a0a7899 */ /* 0x020fd2000800063f */
[----:B------:R1:W-:Y:S02]  /*8710*/  UTMASTG.4D [UR8], [UR4] ;  /* 0x00000008040073b5 */ /* 0x0003e40008018000 */
[----:B-1----:R0:W-:Y:S02]  /*8720*/  UTMACMDFLUSH ;  /* 0x00000000000079b7 */ /* 0x0021e40000000000 */
.L_x_64:
[----:B------:R-:W-:Y:S05]  /*8730*/  BSYNC B0 ;  /* 0x0000000000007941 */ /* 0x000fea0003800000 */
.L_x_63:
[----:B------:R-:W-:-:S04]  /*8740*/  DEPBAR.LE SB0, 0x0 ;  /* 0x000080000000791a */ /* 0x000fc80000000000 */
[----:B------:R-:W-:Y:S05]  /*8750*/  EXIT ;  /* 0x000000000000794d */ /* 0x000fea0003800000 */
.L_x_7:
[----:B-1----:R1:W2:Y:S02]  /*8760*/  SYNCS.PHASECHK.TRANS64.TRYWAIT P2, [R3+URZ+0x19048], R0 ;  /* 0x01904800030075a7 */ /* 0x0022a4000804017f */
[----:B--2---:R-:W-:Y:S05]  /*8770*/  @!P2 NANOSLEEP.SYNCS 0x989680 ;  /* 0x009896800000a95d */ /* 0x004fea0003900000 */
[----:B------:R-:W2:Y:S02]  /*8780*/  @!P2 SYNCS.PHASECHK.TRANS64 P2, [R3+URZ+0x19048], R0 ;  /* 0x019048000300a5a7 */ /* 0x000ea4000804007f */
[----:B--2---:R-:W-:Y:S05]  /*8790*/  @!P2 BRA `(.L_x_7) ;  /* 0xfffffffc00f0a947 */ /* 0x004fea000383ffff */
[----:B------:R-:W-:Y:S05]  /*87a0*/  BRA `(.L_x_65) ;  /* 0xffffff7c00cc7947 */ /* 0x000fea000383ffff */
.L_x_12:
[----:B-1----:R1:W2:Y:S02]  /*87b0*/  SYNCS.PHASECHK.TRANS64.TRYWAIT P1, [R0+URZ+0x19020], R5 ;  /* 0x01902005000075a7 */ /* 0x0022a4000802017f */
[----:B--2---:R-:W-:Y:S05]  /*87c0*/  @!P1 NANOSLEEP.SYNCS 0x989680 ;  /* 0x009896800000995d */ /* 0x004fea0003900000 */
[----:B------:R-:W2:Y:S02]  /*87d0*/  @!P1 SYNCS.PHASECHK.TRANS64 P1, [R0+URZ+0x19020], R5 ;  /* 0x01902005000095a7 */ /* 0x000ea4000802007f */
[----:B--2---:R-:W-:Y:S05]  /*87e0*/  @!P1 BRA `(.L_x_12) ;  /* 0xfffffffc00f09947 */ /* 0x004fea000383ffff */
[----:B------:R-:W-:Y:S05]  /*87f0*/  BRA `(.L_x_66) ;  /* 0xffffff8000d07947 */ /* 0x000fea000383ffff */
.L_x_14:
[----:B-1----:R1:W2:Y:S02]  /*8800*/  SYNCS.PHASECHK.TRANS64.TRYWAIT P1, [R0+URZ+0x19020], R7 ;  /* 0x01902007000075a7 */ /* 0x0022a4000802017f */
[----:B--2---:R-:W-:Y:S05]  /*8810*/  @!P1 NANOSLEEP.SYNCS 0x989680 ;  /* 0x009896800000995d */ /* 0x004fea0003900000 */
[----:B------:R-:W2:Y:S02]  /*8820*/  @!P1 SYNCS.PHASECHK.TRANS64 P1, [R0+URZ+0x19020], R7 ;  /* 0x01902007000095a7 */ /* 0x000ea4000802007f */
[----:B--2---:R-:W-:Y:S05]  /*8830*/  @!P1 BRA `(.L_x_14) ;  /* 0xfffffffc00f09947 */ /* 0x004fea000383ffff */
[----:B------:R-:W-:Y:S05]  /*8840*/  BRA `(.L_x_67) ;  /* 0xffffff8400887947 */ /* 0x000fea000383ffff */
.L_x_17:
[----:B-1----:R1:W2:Y:S02]  /*8850*/  SYNCS.PHASECHK.TRANS64.TRYWAIT P1, [R2+URZ+0x19020], R7 ;  /* 0x01902007020075a7 */ /* 0x0022a4000802017f */
[----:B--2---:R-:W-:Y:S05]  /*8860*/  @!P1 NANOSLEEP.SYNCS 0x989680 ;  /* 0x009896800000995d */ /* 0x004fea0003900000 */
[----:B------:R-:W2:Y:S02]  /*8870*/  @!P1 SYNCS.PHASECHK.TRANS64 P1, [R2+URZ+0x19020], R7 ;  /* 0x01902007020095a7 */ /* 0x000ea4000802007f */
[----:B--2---:R-:W-:Y:S05]  /*8880*/  @!P1 BRA `(.L_x_17) ;  /* 0xfffffffc00f09947 */ /* 0x004fea000383ffff */
[----:B------:R-:W-:Y:S05]  /*8890*/  BRA `(.L_x_68) ;  /* 0xffffff88006c7947 */ /* 0x000fea000383ffff */
.L_x_19:
[----:B-1----:R1:W2:Y:S02]  /*88a0*/  SYNCS.PHASECHK.TRANS64.TRYWAIT P1, [R7+URZ+0x19020], R0 ;  /* 0x01902000070075a7 */ /* 0x0022a4000802017f */
[----:B--2---:R-:W-:Y:S05]  /*88b0*/  @!P1 NANOSLEEP.SYNCS 0x989680 ;  /* 0x009896800000995d */ /* 0x004fea0003900000 */
[----:B------:R-:W2:Y:S02]  /*88c0*/  @!P1 SYNCS.PHASECHK.TRANS64 P1, [R7+URZ+0x19020], R0 ;  /* 0x01902000070095a7 */ /* 0x000ea4000802007f */
[----:B--2---:R-:W-:Y:S05]  /*88d0*/  @!P1 BRA `(.L_x_19) ;  /* 0xfffffffc00f09947 */ /* 0x004fea000383ffff */
[----:B------:R-:W-:Y:S05]  /*88e0*/  BRA `(.L_x_69) ;  /* 0xffffff8c003c7947 */ /* 0x000fea000383ffff */
.L_x_21:
[----:B-1----:R1:W2:Y:S02]  /*88f0*/  SYNCS.PHASECHK.TRANS64.TRYWAIT P1, [R2+URZ+0x19040], R65 ;  /* 0x01904041020075a7 */ /* 0x0022a4000802017f */
[----:B--2---:R-:W-:Y:S05]  /*8900*/  @!P1 NANOSLEEP.SYNCS 0x989680 ;  /* 0x009896800000995d */ /* 0x004fea0003900000 */
[----:B------:R-:W2:Y:S02]  /*8910*/  @!P1 SYNCS.PHASECHK.TRANS64 P1, [R2+URZ+0x19040], R65 ;  /* 0x01904041020095a7 */ /* 0x000ea4000802007f */
[----:B--2---:R-:W-:Y:S05]  /*8920*/  @!P1 BRA `(.L_x_21) ;  /* 0xfffffffc00f09947 */ /* 0x004fea000383ffff */
[----:B------:R-:W-:Y:S05]  /*8930*/  BRA `(.L_x_70) ;  /* 0xffffff9000247947 */ /* 0x000fea000383ffff */
.L_x_22:
[----:B--2---:R2:W3:Y:S02]  /*8940*/  SYNCS.PHASECHK.TRANS64.TRYWAIT P1, [R2+URZ+0x19000], R65 ;  /* 0x01900041020075a7 */ /* 0x0044e4000802017f */
[----:B---3--:R-:W-:Y:S05]  /*8950*/  @!P1 NANOSLEEP.SYNCS 0x989680 ;  /* 0x009896800000995d */ /* 0x008fea0003900000 */
[----:B------:R-:W3:Y:S02]  /*8960*/  @!P1 SYNCS.PHASECHK.TRANS64 P1, [R2+URZ+0x19000], R65 ;  /* 0x01900041020095a7 */ /* 0x000ee4000802007f */
[----:B---3--:R-:W-:Y:S05]  /*8970*/  @!P1 BRA `(.L_x_22) ;  /* 0xfffffffc00f09947 */ /* 0x008fea000383ffff */
[----:B------:R-:W-:Y:S05]  /*8980*/  BRA `(.L_x_71) ;  /* 0xffffff90001c7947 */ /* 0x000fea000383ffff */
.L_x_23:
[----:B-1----:R1:W3:Y:S02]  /*8990*/  SYNCS.PHASECHK.TRANS64.TRYWAIT P6, [R2+URZ+0x19008], R65 ;  /* 0x01900841020075a7 */ /* 0x0022e400080c017f */
[----:B---3--:R-:W-:Y:S05]  /*89a0*/  @!P6 NANOSLEEP.SYNCS 0x989680 ;  /* 0x009896800000e95d */ /* 0x008fea0003900000 */
[----:B------:R-:W3:Y:S02]  /*89b0*/  @!P6 SYNCS.PHASECHK.TRANS64 P6, [R2+URZ+0x19008], R65 ;  /* 0x019008410200e5a7 */ /* 0x000ee400080c007f */
[----:B---3--:R-:W-:Y:S05]  /*89c0*/  @!P6 BRA `(.L_x_23) ;  /* 0xfffffffc00f0e947 */ /* 0x008fea000383ffff */
[----:B------:R-:W-:Y:S05]  /*89d0*/  BRA `(.L_x_72) ;  /* 0xffffffa000607947 */ /* 0x000fea000383ffff */
.L_x_25:
[----:B--2---:R2:W3:Y:S02]  /*89e0*/  SYNCS.PHASECHK.TRANS64.TRYWAIT P1, [R25+URZ+0x19000], R0 ;  /* 0x01900000190075a7 */ /* 0x0044e4000802017f */
[----:B---3--:R-:W-:Y:S05]  /*89f0*/  @!P1 NANOSLEEP.SYNCS 0x989680 ;  /* 0x009896800000995d */ /* 0x008fea0003900000 */
[----:B------:R-:W3:Y:S02]  /*8a00*/  @!P1 SYNCS.PHASECHK.TRANS64 P1, [R25+URZ+0x19000], R0 ;  /* 0x01900000190095a7 */ /* 0x000ee4000802007f */
[----:B---3--:R-:W-:Y:S05]  /*8a10*/  @!P1 BRA `(.L_x_25) ;  /* 0xfffffffc00f09947 */ /* 0x008fea000383ffff */
[----:B------:R-:W-:Y:S05]  /*8a20*/  BRA `(.L_x_73) ;  /* 0xffffffb000147947 */ /* 0x000fea000383ffff */
.L_x_28:
[----:B-1----:R1:W2:Y:S02]  /*8a30*/  SYNCS.PHASECHK.TRANS64.TRYWAIT P2, [R0+URZ+0x19020], R147 ;  /* 0x01902093000075a7 */ /* 0x0022a4000804017f */
[----:B--2---:R-:W-:Y:S05]  /*8a40*/  @!P2 NANOSLEEP.SYNCS 0x989680 ;  /* 0x009896800000a95d */ /* 0x004fea0003900000 */
[----:B------:R-:W2:Y:S02]  /*8a50*/  @!P2 SYNCS.PHASECHK.TRANS64 P2, [R0+URZ+0x19020], R147 ;  /* 0x019020930000a5a7 */ /* 0x000ea4000804007f */
[----:B--2---:R-:W-:Y:S05]  /*8a60*/  @!P2 BRA `(.L_x_28) ;  /* 0xfffffffc00f0a947 */ /* 0x004fea000383ffff */
[----:B------:R-:W-:Y:S05]  /*8a70*/  BRA `(.L_x_74) ;  /* 0xffffffb400747947 */ /* 0x000fea000383ffff */
.L_x_31:
[----:B-1----:R1:W2:Y:S02]  /*8a80*/  SYNCS.PHASECHK.TRANS64.TRYWAIT P2, [R152+URZ+0x19000], R147 ;  /* 0x01900093980075a7 */ /* 0x0022a4000804017f */
[----:B--2---:R-:W-:Y:S05]  /*8a90*/  @!P2 NANOSLEEP.SYNCS 0x989680 ;  /* 0x009896800000a95d */ /* 0x004fea0003900000 */
[----:B------:R-:W2:Y:S02]  /*8aa0*/  @!P2 SYNCS.PHASECHK.TRANS64 P2, [R152+URZ+0x19000], R147 ;  /* 0x019000939800a5a7 */ /* 0x000ea4000804007f */
[----:B--2---:R-:W-:Y:S05]  /*8ab0*/  @!P2 BRA `(.L_x_31) ;  /* 0xfffffffc00f0a947 */ /* 0x004fea000383ffff */
[----:B------:R-:W-:Y:S05]  /*8ac0*/  BRA `(.L_x_75) ;  /* 0xffffffbc00607947 */ /* 0x000fea000383ffff */
.L_x_35:
[----:B-1----:R1:W2:Y:S02]  /*8ad0*/  SYNCS.PHASECHK.TRANS64.TRYWAIT P1, [R24+URZ+0x19020], R25 ;  /* 0x01902019180075a7 */ /* 0x0022a4000802017f */
[----:B--2---:R-:W-:Y:S05]  /*8ae0*/  @!P1 NANOSLEEP.SYNCS 0x989680 ;  /* 0x009896800000995d */ /* 0x004fea0003900000 */
[----:B------:R-:W2:Y:S02]  /*8af0*/  @!P1 SYNCS.PHASECHK.TRANS64 P1, [R24+URZ+0x19020], R25 ;  /* 0x01902019180095a7 */ /* 0x000ea4000802007f */
[----:B--2---:R-:W-:Y:S05]  /*8b00*/  @!P1 BRA `(.L_x_35) ;  /* 0xfffffffc00f09947 */ /* 0x004fea000383ffff */
[----:B------:R-:W-:Y:S05]  /*8b10*/  BRA `(.L_x_76) ;  /* 0xffffffd800307947 */ /* 0x000fea000383ffff */
        .weak           $__internal_0_$__cuda_sm20_rcp_rn_f32_slowpath
        .type           $__internal_0_$__cuda_sm20_rcp_rn_f32_slowpath,@function
        .size           $__internal_0_$__cuda_sm20_rcp_rn_f32_slowpath,(.L_x_82 - $__internal_0_$__cuda_sm20_rcp_rn_f32_slowpath)
$__internal_0_$__cuda_sm20_rcp_rn_f32_slowpath:
[----:B------:R-:W-:Y:S01]  /*8b20*/  IMAD.SHL.U32 R4, R3, 0x2, RZ ;  /* 0x0000000203047824 */ /* 0x000fe200078e00ff */
[----:B------:R-:W-:Y:S04]  /*8b30*/  BSSY B2, `(.L_x_77) ;  /* 0x0000030000027945 */ /* 0x000fe80003800000 */
[----:B------:R-:W-:-:S04]  /*8b40*/  SHF.R.U32.HI R31, RZ, 0x18, R4 ;  /* 0x00000018ff1f7819 */ /* 0x000fc80000011604 */
[----:B------:R-:W-:-:S13]  /*8b50*/  ISETP.NE.U32.AND P0, PT, R31, RZ, PT ;  /* 0x000000ff1f00720c */ /* 0x000fda0003f05070 */
[----:B------:R-:W-:Y:S05]  /*8b60*/  @P0 BRA `(.L_x_78) ;  /* 0x0000000000280947 */ /* 0x000fea0003800000 */
[----:B------:R-:W-:-:S04]  /*8b70*/  SHF.L.U32 R4, R3, 0x1, RZ ;  /* 0x0000000103047819 */ /* 0x000fc800000006ff */
[----:B------:R-:W-:-:S13]  /*8b80*/  ISETP.NE.AND P0, PT, R4, RZ, PT ;  /* 0x000000ff0400720c */ /* 0x000fda0003f05270 */
[----:B------:R-:W-:Y:S01]  /*8b90*/  @P0 FFMA R26, R3, 1.84467440737095516160e+19, RZ ;  /* 0x5f800000031a0823 */ /* 0x000fe200000000ff */
[----:B------:R-:W-:Y:S08]  /*8ba0*/  @!P0 MUFU.RCP R5, R3 ;  /* 0x0000000300058308 */ /* 0x000ff00000001000 */
[----:B------:R-:W1:Y:S02]  /*8bb0*/  @P0 MUFU.RCP R27, R26 ;  /* 0x0000001a001b0308 */ /* 0x000e640000001000 */
[----:B-1----:R-:W-:-:S04]  /*8bc0*/  @P0 FFMA R4, R26, R27, -1 ;  /* 0xbf8000001a040423 */ /* 0x002fc8000000001b */
[----:B------:R-:W-:-:S04]  /*8bd0*/  @P0 FADD.FTZ R4, -R4, -RZ ;  /* 0x800000ff04040221 */ /* 0x000fc80000010100 */
[----:B------:R-:W-:-:S04]  /*8be0*/  @P0 FFMA R4, R27, R4, R27 ;  /* 0x000000041b040223 */ /* 0x000fc8000000001b */
[----:B------:R-:W-:Y:S01]  /*8bf0*/  @P0 FFMA R5, R4, 1.84467440737095516160e+19, RZ ;  /* 0x5f80000004050823 */ /* 0x000fe200000000ff */
[----:B------:R-:W-:Y:S06]  /*8c00*/  BRA `(.L_x_79) ;  /* 0x0000000000887947 */ /* 0x000fec0003800000 */
.L_x_78:
[----:B------:R-:W-:-:S04]  /*8c10*/  IADD3 R33, R31, -0xfd, RZ ;  /* 0xffffff031f217810 */ /* 0x000fc80007ffe0ff */
[----:B------:R-:W-:-:S13]  /*8c20*/  ISETP.GT.U32.AND P0, PT, R33, 0x1, PT ;  /* 0x000000012100780c */ /* 0x000fda0003f04070 */
[----:B------:R-:W-:Y:S05]  /*8c30*/  @P0 BRA `(.L_x_80) ;  /* 0x0000000000780947 */ /* 0x000fea0003800000 */
[----:B------:R-:W-:Y:S02]  /*8c40*/  LOP3.LUT R4, R3, 0x7fffff, RZ, 0xc0, !PT ;  /* 0x007fffff03047812 */ /* 0x000fe400078ec0ff */
[----:B------:R-:W-:Y:S02]  /*8c50*/  MOV R28, 0x3 ;  /* 0x00000003001c7802 */ /* 0x000fe40000000f00 */
[----:B------:R-:W-:Y:S02]  /*8c60*/  LOP3.LUT R4, R4, 0x3f800000, RZ, 0xfc, !PT ;  /* 0x3f80000004047812 */ /* 0x000fe400078efcff */
[----:B------:R-:W-:Y:S02]  /*8c70*/  SHF.L.U32 R28, R28, R33, RZ ;  /* 0x000000211c1c7219 */ /* 0x000fe400000006ff */
[----:B------:R-:W1:Y:S02]  /*8c80*/  MUFU.RCP R5, R4 ;  /* 0x0000000400057308 */ /* 0x000e640000001000 */
[----:B-1----:R-:W-:-:S04]  /*8c90*/  FFMA R26, R4, R5, -1 ;  /* 0xbf800000041a7423 */ /* 0x002fc80000000005 */
[----:B------:R-:W-:-:S04]  /*8ca0*/  FADD.FTZ R26, -R26, -RZ ;  /* 0x800000ff1a1a7221 */ /* 0x000fc80000010100 */
[CCC-:B------:R-:W-:Y:S01]  /*8cb0*/  FFMA.RM R27, R5.reuse, R26.reuse, R5.reuse ;  /* 0x0000001a051b7223 */ /* 0x1c0fe20000004005 */
[----:B------:R-:W-:-:S04]  /*8cc0*/  FFMA.RP R26, R5, R26, R5 ;  /* 0x0000001a051a7223 */ /* 0x000fc80000008005 */
[C---:B------:R-:W-:Y:S02]  /*8cd0*/  LOP3.LUT R5, R27.reuse, 0x7fffff, RZ, 0xc0, !PT ;  /* 0x007fffff1b057812 */ /* 0x040fe400078ec0ff */
[----:B------:R-:W-:Y:S02]  /*8ce0*/  FSETP.NEU.FTZ.AND P0, PT, R27, R26, PT ;  /* 0x0000001a1b00720b */ /* 0x000fe40003f1d000 */
[----:B------:R-:W-:Y:S02]  /*8cf0*/  LOP3.LUT R5, R5, 0x800000, RZ, 0xfc, !PT ;  /* 0x0080000005057812 */ /* 0x000fe400078efcff */
[----:B------:R-:W-:Y:S02]  /*8d00*/  SEL R26, RZ, 0xffffffff, !P0 ;  /* 0xffffffffff1a7807 */ /* 0x000fe40004000000 */
[----:B------:R-:W-:-:S03]  /*8d10*/  LOP3.LUT R28, R28, R5, RZ, 0xc0, !PT ;  /* 0x000000051c1c7212 */ /* 0x000fc600078ec0ff */
[----:B------:R-:W-:Y:S01]  /*8d20*/  IMAD.MOV R26, RZ, RZ, -R26 ;  /* 0x000000ffff1a7224 */ /* 0x000fe200078e0a1a */
[----:B------:R-:W-:-:S04]  /*8d30*/  SHF.R.U32.HI R28, RZ, R33, R28 ;  /* 0x00000021ff1c7219 */ /* 0x000fc8000001161c */
[----:B------:R-:W-:Y:S02]  /*8d40*/  LOP3.LUT P1, RZ, R26, R33, R5, 0xf8, !PT ;  /* 0x000000211aff7212 */ /* 0x000fe4000782f805 */
[C---:B------:R-:W-:Y:S02]  /*8d50*/  LOP3.LUT P0, RZ, R28.reuse, 0x1, RZ, 0xc0, !PT ;  /* 0x000000011cff7812 */ /* 0x040fe4000780c0ff */
[----:B------:R-:W-:-:S04]  /*8d60*/  LOP3.LUT P2, RZ, R28, 0x2, RZ, 0xc0, !PT ;  /* 0x000000021cff7812 */ /* 0x000fc8000784c0ff */
[----:B------:R-:W-:Y:S02]  /*8d70*/  PLOP3.LUT P0, PT, P0, P1, P2, 0xe0, 0x0 ;  /* 0x000000000000781c */ /* 0x000fe40000703c20 */
[----:B------:R-:W-:Y:S02]  /*8d80*/  LOP3.LUT P1, RZ, R3, 0x7fffff, RZ, 0xc0, !PT ;  /* 0x007fffff03ff7812 */ /* 0x000fe4000782c0ff */
[----:B------:R-:W-:-:S04]  /*8d90*/  SEL R4, RZ, 0x1, !P0 ;  /* 0x00000001ff047807 */ /* 0x000fc80004000000 */
[----:B------:R-:W-:-:S04]  /*8da0*/  IADD3 R4, -R4, RZ, RZ ;  /* 0x000000ff04047210 */ /* 0x000fc80007ffe1ff */
[----:B------:R-:W-:Y:S02]  /*8db0*/  ISETP.GE.AND P0, PT, R4, RZ, PT ;  /* 0x000000ff0400720c */ /* 0x000fe40003f06270 */
[----:B------:R-:W-:-:S04]  /*8dc0*/  IADD3 R4, R31, -0xfc, RZ ;  /* 0xffffff041f047810 */ /* 0x000fc80007ffe0ff */
[----:B------:R-:W-:-:S07]  /*8dd0*/  SHF.R.U32.HI R4, RZ, R4, R5 ;  /* 0x00000004ff047219 */ /* 0x000fce0000011605 */
[----:B------:R-:W-:-:S05]  /*8de0*/  @!P0 IADD3 R4, R4, 0x1, RZ ;  /* 0x0000000104048810 */ /* 0x000fca0007ffe0ff */
[----:B------:R-:W-:-:S05]  /*8df0*/  @!P1 IMAD.SHL.U32 R4, R4, 0x2, RZ ;  /* 0x0000000204049824 */ /* 0x000fca00078e00ff */
[----:B------:R-:W-:Y:S01]  /*8e00*/  LOP3.LUT R5, R4, 0x80000000, R3, 0xf8, !PT ;  /* 0x8000000004057812 */ /* 0x000fe200078ef803 */
[----:B------:R-:W-:Y:S06]  /*8e10*/  BRA `(.L_x_79) ;  /* 0x0000000000047947 */ /* 0x000fec0003800000 */
.L_x_80:
[----:B------:R1:W2:Y:S02]  /*8e20*/  MUFU.RCP R5, R3 ;  /* 0x0000000300057308 */ /* 0x0002a40000001000 */
.L_x_79:
[----:B------:R-:W-:Y:S05]  /*8e30*/  BSYNC B2 ;  /* 0x0000000000027941 */ /* 0x000fea0003800000 */
.L_x_77:
[----:B--2---:R-:W-:Y:S02]  /*8e40*/  MOV R26, R5 ;  /* 0x00000005001a7202 */ /* 0x004fe40000000f00 */
[----:B------:R-:W-:Y:S02]  /*8e50*/  MOV R4, R25 ;  /* 0x0000001900047202 */ /* 0x000fe40000000f00 */
[----:B------:R-:W-:-:S04]  /*8e60*/  MOV R5, 0x0 ;  /* 0x0000000000057802 */ /* 0x000fc80000000f00 */
[----:B-1----:R-:W-:Y:S05]  /*8e70*/  RET.REL.NODEC R4 `(_ZN7cutlass13device_kernelINS_4fmha6kernel13FmhaKernelTmaINS1_10collective15FmhaMainloopTmaINS_6half_tEfN4cute5tupleIJNS7_1CILi64EEESA_NS9_ILi160EEEEEENS4_13DefaultFusionEJEEENS4_15FmhaFwdEpilogueIS6_fNS8_IJSA_SB_SA_EEEEEJEEEEEvNT_6ParamsE) ;  /* 0xffffff7004607950 */ /* 0x002fea0003c3ffff */
.L_x_81:
[----:B------:R-:W-:-:S00]  /*8e80*/  BRA `(.L_x_81) ;  /* 0xfffffffc00fc7947 */ /* 0x000fc0000383ffff */
[----:B------:R-:W-:-:S00]  /*8e90*/  NOP ;  /* 0x0000000000007918 */ /* 0x000fc00000000000 */
        /* <DEDUP_REMOVED lines=14> */
.L_x_82:


//--------------------- .nv.global.init           --------------------------
	.section	.nv.global.init,"aw",@progbits
.nv.global.init:
	.type		$str$23,@object
	.size		$str$23,($str$24 - $str$23)
$str$23:
        /*0000*/ 	.byte	0x28, 0x61, 0x64, 0x64, 0x72, 0x65, 0x73, 0x73, 0x20, 0x26, 0x20, 0x6d, 0x61, 0x73, 0x6b, 0x29
        /*0010*/ 	.byte	0x20, 0x3d, 0x3d, 0x20, 0x30, 0x00
	.type		$str$24,@object
	.size		$str$24,(__unnamed_1 - $str$24)
$str$24:
        /*0016*/ 	.byte	0x2f, 0x74, 0x6d, 0x70, 0x2f, 0x63, 0x75, 0x74, 0x6c, 0x61, 0x73, 0x73, 0x5f, 0x73, 0x77, 0x65
        /*0026*/ 	.byte	0x65, 0x70, 0x5f, 0x73, 0x72, 0x63, 0x2f, 0x69, 0x6e, 0x63, 0x6c, 0x75, 0x64, 0x65, 0x2f, 0x63
        /*0036*/ 	.byte	0x75, 0x74, 0x65, 0x2f, 0x70, 0x6f, 0x69, 0x6e, 0x74, 0x65, 0x72, 0x5f, 0x66, 0x6c, 0x61, 0x67
        /*0046*/ 	.byte	0x67, 0x65, 0x64, 0x2e, 0x68, 0x70, 0x70, 0x00
	.type		__unnamed_1,@object
	.size		__unnamed_1,(__unnamed_2 - __unnamed_1)
__unnamed_1:
        /*004e*/ 	.byte	0x61, 0x75, 0x74, 0x6f, 0x20, 0x63, 0x75, 0x74, 0x65, 0x3a, 0x3a, 0x61, 0x73, 0x5f, 0x70, 0x6f
        /* <DEDUP_REMOVED lines=27> */
        /*020e*/ 	.byte	0x3e, 0x3e, 0x3e, 0x3e, 0x3e, 0x5d, 0x00
	.type		__unnamed_2,@object
	.size		__unnamed_2,(.L_1 - __unnamed_2)
__unnamed_2:
        /* <DEDUP_REMOVED lines=29> */
.L_1:


//--------------------- .nv.shared._ZN7cutlass13device_kernelINS_4fmha6kernel13FmhaKernelTmaINS1_10collective15FmhaMainloopTmaINS_6half_tEfN4cute5tupleIJNS7_1CILi64EEESA_NS9_ILi160EEEEEENS4_13DefaultFusionEJEEENS4_15FmhaFwdEpilogueIS6_fNS8_IJSA_SB_SA_EEEEEJEEEEEvNT_6ParamsE --------------------------
	.section	.nv.shared._ZN7cutlass13device_kernelINS_4fmha6kernel13FmhaKernelTmaINS1_10collective15FmhaMainloopTmaINS_6half_tEfN4cute5tupleIJNS7_1CILi64EEESA_NS9_ILi160EEEEEENS4_13DefaultFusionEJEEENS4_15FmhaFwdEpilogueIS6_fNS8_IJSA_SB_SA_EEEEEJEEEEEvNT_6ParamsE,"aw",@nobits
	.sectionflags	@""
	.align	16
	.zero		1024


//--------------------- .nv.shared.reserved.0     --------------------------
	.section	.nv.shared.reserved.0,"aw",@nobits
	.weak		__nv_reservedSMEM_offset_0_alias
	.size		__nv_reservedSMEM_offset_0_alias, 0, 0
	.other		__nv_reservedSMEM_offset_0_alias,@"STO_CUDA_RESERVED_SHARED STV_DEFAULT"
__nv_reservedSMEM_offset_0_alias:
	.zero		0


//--------------------- .nv.global                --------------------------
	.section	.nv.global,"aw",@nobits
.nv.global:
	.type		_ZN39_INTERNAL_32d287c7_4_k_cu_e08e9827_27904cute1_E,@object
	.size		_ZN39_INTERNAL_32d287c7_4_k_cu_e08e9827_27904cute1_E,(_ZN39_INTERNAL_32d287c7_4_k_cu_e08e9827_27904cuda3std3__45__cpo6cbeginE - _ZN39_INTERNAL_32d287c7_4_k_cu_e08e9827_27904cute1_E)
_ZN39_INTERNAL_32d287c7_4_k_cu_e08e9827_27904cute1_E:
	.zero		1
	.type		_ZN39_INTERNAL_32d287c7_4_k_cu_e08e9827_27904cuda3std3__45__cpo6cbeginE,@object
	.size		_ZN39_INTERNAL_32d287c7_4_k_cu_e08e9827_27904cuda3std3__45__cpo6cbeginE,(_ZN39_INTERNAL_32d287c7_4_k_cu_e08e9827_27904cuda3std3__48in_placeE - _ZN39_INTERNAL_32d287c7_4_k_cu_e08e9827_27904cuda3std3__45__cpo6cbeginE)
_ZN39_INTERNAL_32d287c7_4_k_cu_e08e9827_27904cuda3std3__45__cpo6cbeginE:
	.zero		1
	.type		_ZN39_INTERNAL_32d287c7_4_k_cu_e08e9827_27904cuda3std3__48in_placeE,@object
	.size		_ZN39_INTERNAL_32d287c7_4_k_cu_e08e9827_27904cuda3std3__48in_placeE,(_ZN39_INTERNAL_32d287c7_4_k_cu_e08e9827_27904cuda3std6ranges3__45__cpo9iter_moveE - _ZN39_INTERNAL_32d287c7_4_k_cu_e08e9827_27904cuda3std3__48in_placeE)
_ZN39_INTERNAL_32d287c7_4_k_cu_e08e9827_27904cuda3std3__48in_placeE:
	.zero		1
	.type		_ZN39_INTERNAL_32d287c7_4_k_cu_e08e9827_27904cuda3std6ranges3__45__cpo9iter_moveE,@object
	.size		_ZN39_INTERNAL_32d287c7_4_k_cu_e08e9827_27904cuda3std6ranges3__45__cpo9iter_moveE,(_ZN39_INTERNAL_32d287c7_4_k_cu_e08e9827_27904cuda3std3__45__cpo5beginE - _ZN39_INTERNAL_32d287c7_4_k_cu_e08e9827_27904cuda3std6ranges3__45__cpo9iter_moveE)
_ZN39_INTERNAL_32d287c7_4_k_cu_e08e9827_27904cuda3std6ranges3__45__cpo9iter_moveE:
	.zero		1
	.type		_ZN39_INTERNAL_32d287c7_4_k_cu_e08e9827_27904cuda3std3__45__cpo5beginE,@object
	.size		_ZN39_INTERNAL_32d287c7_4_k_cu_e08e9827_27904cuda3std3__45__cpo5beginE,(_ZN39_INTERNAL_32d287c7_4_k_cu_e08e9827_27904cuda3std3__441_GLOBAL__N__32d287c7_4_k_cu_e08e9827_27906ignoreE - _ZN39_INTERNAL_32d287c7_4_k_cu_e08e9827_27904cuda3std3__45__cpo5beginE)
_ZN39_INTERNAL_32d287c7_4_k_cu_e08e9827_27904cuda3std3__45__cpo5beginE:
	.zero		1
	.type		_ZN39_INTERNAL_32d287c7_4_k_cu_e08e9827_27904cuda3std3__441_GLOBAL__N__32d287c7_4_k_cu_e08e9827_27906ignoreE,@object
	.size		_ZN39_INTERNAL_32d287c7_4_k_cu_e08e9827_27904cuda3std3__441_GLOBAL__N__32d287c7_4_k_cu_e08e9827_27906ignoreE,(_ZN39_INTERNAL_32d287c7_4_k_cu_e08e9827_27904cute7productE - _ZN39_INTERNAL_32d287c7_4_k_cu_e08e9827_27904cuda3std3__441_GLOBAL__N__32d287c7_4_k_cu_e08e9827_27906ignoreE)
_ZN39_INTERNAL_32d287c7_4_k_cu_e08e9827_27904cuda3std3__441_GLOBAL__N__32d287c7_4_k_cu_e08e9827_27906ignoreE:
	.zero		1
	.type		_ZN39_INTERNAL_32d287c7_4_k_cu_e08e9827_27904cute7productE,@object
	.size		_ZN39_INTERNAL_32d287c7_4_k_cu_e08e9827_27904cute7productE,(_ZN39_INTERNAL_32d287c7_4_k_cu_e08e9827_27904cuda3std3__45__cpo3endE - _ZN39_INTERNAL_32d287c7_4_k_cu_e08e9827_27904cute7productE)
_ZN39_INTERNAL_32d287c7_4_k_cu_e08e9827_27904cute7productE:
	.zero		1
	.type		_ZN39_INTERNAL_32d287c7_4_k_cu_e08e9827_27904cuda3std3__45__cpo3endE,@object
	.size		_ZN39_INTERNAL_32d287c7_4_k_cu_e08e9827_27904cuda3std3__45__cpo3endE,(_ZN39_INTERNAL_32d287c7_4_k_cu_e08e9827_27904cuda3std3__419piecewise_constructE - _ZN39_INTERNAL_32d287c7_4_k_cu_e08e9827_27904cuda3std3__45__cpo3endE)
_ZN39_INTERNAL_32d287c7_4_k_cu_e08e9827_27904cuda3std3__45__cpo3endE:
	.zero		1
	.type		_ZN39_INTERNAL_32d287c7_4_k_cu_e08e9827_27904cuda3std3__419piecewise_constructE,@object
	.size		_ZN39_INTERNAL_32d287c7_4_k_cu_e08e9827_27904cuda3std3__419piecewise_constructE,(_ZN39_INTERNAL_32d287c7_4_k_cu_e08e9827_27904cuda3std3__45__cpo4cendE - _ZN39_INTERNAL_32d287c7_4_k_cu_e08e9827_27904cuda3std3__419piecewise_constructE)
_ZN39_INTERNAL_32d287c7_4_k_cu_e08e9827_27904cuda3std3__419piecewise_constructE:
	.zero		1
	.type		_ZN39_INTERNAL_32d287c7_4_k_cu_e08e9827_27904cuda3std3__45__cpo4cendE,@object
	.size		_ZN39_INTERNAL_32d287c7_4_k_cu_e08e9827_27904cuda3std3__45__cpo4cendE,(_ZN39_INTERNAL_32d287c7_4_k_cu_e08e9827_27904cuda3std6ranges3__45__cpo4swapE - _ZN39_INTERNAL_32d287c7_4_k_cu_e08e9827_27904cuda3std3__45__cpo4cendE)
_ZN39_INTERNAL_32d287c7_4_k_cu_e08e9827_27904cuda3std3__45__cpo4cendE:
	.zero		1
	.type		_ZN39_INTERNAL_32d287c7_4_k_cu_e08e9827_27904cuda3std6ranges3__45__cpo4swapE,@object
	.size		_ZN39_INTERNAL_32d287c7_4_k_cu_e08e9827_27904cuda3std6ranges3__45__cpo4swapE,(.L_9 - _ZN39_INTERNAL_32d287c7_4_k_cu_e08e9827_27904cuda3std6ranges3__45__cpo4swapE)
_ZN39_INTERNAL_32d287c7_4_k_cu_e08e9827_27904cuda3std6ranges3__45__cpo4swapE:
	.zero		1
.L_9:


//--------------------- .nv.constant0._ZN7cutlass13device_kernelINS_4fmha6kernel13FmhaKernelTmaINS1_10collective15FmhaMainloopTmaINS_6half_tEfN4cute5tupleIJNS7_1CILi64EEESA_NS9_ILi160EEEEEENS4_13DefaultFusionEJEEENS4_15FmhaFwdEpilogueIS6_fNS8_IJSA_SB_SA_EEEEEJEEEEEvNT_6ParamsE --------------------------
	.section	.nv.constant0._ZN7cutlass13device_kernelINS_4fmha6kernel13FmhaKernelTmaINS1_10collective15FmhaMainloopTmaINS_6half_tEfN4cute5tupleIJNS7_1CILi64EEESA_NS9_ILi160EEEEEENS4_13DefaultFusionEJEEENS4_15FmhaFwdEpilogueIS6_fNS8_IJSA_SB_SA_EEEEEJEEEEEvNT_6ParamsE,"a",@progbits
	.sectionflags	@""
	.align	4
.nv.constant0._ZN7cutlass13device_kernelINS_4fmha6kernel13FmhaKernelTmaINS1_10collective15FmhaMainloopTmaINS_6half_tEfN4cute5tupleIJNS7_1CILi64EEESA_NS9_ILi160EEEEEENS4_13DefaultFusionEJEEENS4_15FmhaFwdEpilogueIS6_fNS8_IJSA_SB_SA_EEEEEJEEEEEvNT_6ParamsE:
	.zero		2688


//--------------------- SYMBOLS --------------------------

	.type		.nv.reservedSmem.offset0,@object
	.size		.nv.reservedSmem.offset0,0x4
	.type		__assertfail,@function
